//
// Generated by NVIDIA NVVM Compiler
//
// Compiler Build ID: CL-36424714
// Cuda compilation tools, release 13.0, V13.0.88
// Based on NVVM 20.0.0
//

.version 9.0
.target sm_100
.address_size 64

	// .globl	_Z22makeImageBlackAndWhitePiS_S_S_ii
// _ZZ9vectorDotPdS_S_iE8toReduce has been demoted
// _ZZ19calculateImageErrorPiS_S_S_S_S_S_S_S_iiE6errorR has been demoted
// _ZZ19calculateImageErrorPiS_S_S_S_S_S_S_S_iiE6errorG has been demoted
// _ZZ19calculateImageErrorPiS_S_S_S_S_S_S_S_iiE6errorB has been demoted

.visible .entry _Z22makeImageBlackAndWhitePiS_S_S_ii(
	.param .u64 .ptr .align 1 _Z22makeImageBlackAndWhitePiS_S_S_ii_param_0,
	.param .u64 .ptr .align 1 _Z22makeImageBlackAndWhitePiS_S_S_ii_param_1,
	.param .u64 .ptr .align 1 _Z22makeImageBlackAndWhitePiS_S_S_ii_param_2,
	.param .u64 .ptr .align 1 _Z22makeImageBlackAndWhitePiS_S_S_ii_param_3,
	.param .u32 _Z22makeImageBlackAndWhitePiS_S_S_ii_param_4,
	.param .u32 _Z22makeImageBlackAndWhitePiS_S_S_ii_param_5
)
{
	.reg .pred 	%p<3>;
	.reg .b32 	%r<17>;
	.reg .b64 	%rd<14>;
	.reg .b64 	%fd<7>;

	ld.param.u64 	%rd5, [_Z22makeImageBlackAndWhitePiS_S_S_ii_param_0];
	ld.param.u64 	%rd6, [_Z22makeImageBlackAndWhitePiS_S_S_ii_param_1];
	ld.param.u64 	%rd7, [_Z22makeImageBlackAndWhitePiS_S_S_ii_param_2];
	ld.param.u64 	%rd8, [_Z22makeImageBlackAndWhitePiS_S_S_ii_param_3];
	ld.param.u32 	%r7, [_Z22makeImageBlackAndWhitePiS_S_S_ii_param_4];
	ld.param.u32 	%r8, [_Z22makeImageBlackAndWhitePiS_S_S_ii_param_5];
	mov.u32 	%r9, %ctaid.x;
	mov.u32 	%r1, %ntid.x;
	mov.u32 	%r10, %tid.x;
	mad.lo.s32 	%r16, %r9, %r1, %r10;
	mul.lo.s32 	%r3, %r8, %r7;
	setp.ge.s32 	%p1, %r16, %r3;
	@%p1 bra 	$L__BB0_3;
	mov.u32 	%r11, %nctaid.x;
	mul.lo.s32 	%r4, %r1, %r11;
	cvta.to.global.u64 	%rd1, %rd5;
	cvta.to.global.u64 	%rd2, %rd6;
	cvta.to.global.u64 	%rd3, %rd7;
	cvta.to.global.u64 	%rd4, %rd8;
$L__BB0_2:
	mul.wide.s32 	%rd9, %r16, 4;
	add.s64 	%rd10, %rd1, %rd9;
	ld.global.u32 	%r12, [%rd10];
	cvt.rn.f64.s32 	%fd1, %r12;
	add.s64 	%rd11, %rd2, %rd9;
	ld.global.u32 	%r13, [%rd11];
	cvt.rn.f64.s32 	%fd2, %r13;
	mul.f64 	%fd3, %fd2, 0d3FE70A3D70A3D70A;
	fma.rn.f64 	%fd4, %fd1, 0d3FCAE147AE147AE1, %fd3;
	add.s64 	%rd12, %rd3, %rd9;
	ld.global.u32 	%r14, [%rd12];
	cvt.rn.f64.s32 	%fd5, %r14;
	fma.rn.f64 	%fd6, %fd5, 0d3FB1EB851EB851EC, %fd4;
	cvt.rzi.s32.f64 	%r15, %fd6;
	add.s64 	%rd13, %rd4, %rd9;
	st.global.u32 	[%rd13], %r15;
	add.s32 	%r16, %r16, %r4;
	setp.lt.s32 	%p2, %r16, %r3;
	@%p2 bra 	$L__BB0_2;
$L__BB0_3:
	ret;

}
	// .globl	_Z9vectorDotPdS_S_i
.visible .entry _Z9vectorDotPdS_S_i(
	.param .u64 .ptr .align 1 _Z9vectorDotPdS_S_i_param_0,
	.param .u64 .ptr .align 1 _Z9vectorDotPdS_S_i_param_1,
	.param .u64 .ptr .align 1 _Z9vectorDotPdS_S_i_param_2,
	.param .u32 _Z9vectorDotPdS_S_i_param_3
)
{
	.reg .pred 	%p<7>;
	.reg .b32 	%r<22>;
	.reg .b64 	%rd<10>;
	.reg .b64 	%fd<9>;
	// demoted variable
	.shared .align 8 .b8 _ZZ9vectorDotPdS_S_iE8toReduce[2048];
	ld.param.u64 	%rd3, [_Z9vectorDotPdS_S_i_param_0];
	ld.param.u64 	%rd4, [_Z9vectorDotPdS_S_i_param_1];
	ld.param.u64 	%rd5, [_Z9vectorDotPdS_S_i_param_2];
	ld.param.u32 	%r9, [_Z9vectorDotPdS_S_i_param_3];
	mov.u32 	%r21, %ntid.x;
	mov.u32 	%r10, %ctaid.x;
	mov.u32 	%r11, %tid.x;
	mad.lo.s32 	%r2, %r21, %r10, %r11;
	setp.ge.s32 	%p1, %r2, %r9;
	@%p1 bra 	$L__BB1_3;
	mov.u32 	%r12, %nctaid.x;
	mul.lo.s32 	%r3, %r12, %r21;
	cvta.to.global.u64 	%rd1, %rd3;
	cvta.to.global.u64 	%rd2, %rd4;
	mov.u32 	%r14, _ZZ9vectorDotPdS_S_iE8toReduce;
	mov.u32 	%r20, %r2;
$L__BB1_2:
	mul.wide.s32 	%rd6, %r20, 8;
	add.s64 	%rd7, %rd1, %rd6;
	ld.global.f64 	%fd1, [%rd7];
	add.s64 	%rd8, %rd2, %rd6;
	ld.global.f64 	%fd2, [%rd8];
	mul.f64 	%fd3, %fd1, %fd2;
	shl.b32 	%r13, %r20, 3;
	add.s32 	%r15, %r14, %r13;
	st.shared.f64 	[%r15], %fd3;
	add.s32 	%r20, %r20, %r3;
	setp.lt.s32 	%p2, %r20, %r9;
	@%p2 bra 	$L__BB1_2;
$L__BB1_3:
	bar.sync 	0;
	setp.lt.u32 	%p3, %r21, 2;
	@%p3 bra 	$L__BB1_8;
	shl.b32 	%r16, %r2, 3;
	mov.u32 	%r17, _ZZ9vectorDotPdS_S_iE8toReduce;
	add.s32 	%r6, %r17, %r16;
$L__BB1_5:
	shr.u32 	%r8, %r21, 1;
	setp.ge.s32 	%p4, %r2, %r8;
	@%p4 bra 	$L__BB1_7;
	shl.b32 	%r18, %r8, 3;
	add.s32 	%r19, %r6, %r18;
	ld.shared.f64 	%fd4, [%r19];
	ld.shared.f64 	%fd5, [%r6];
	add.f64 	%fd6, %fd4, %fd5;
	st.shared.f64 	[%r6], %fd6;
$L__BB1_7:
	bar.sync 	0;
	setp.gt.u32 	%p5, %r21, 3;
	mov.u32 	%r21, %r8;
	@%p5 bra 	$L__BB1_5;
$L__BB1_8:
	setp.ne.s32 	%p6, %r2, 0;
	@%p6 bra 	$L__BB1_10;
	cvta.to.global.u64 	%rd9, %rd5;
	ld.global.f64 	%fd7, [%rd9];
	atom.shared.add.f64 	%fd8, [_ZZ9vectorDotPdS_S_iE8toReduce], %fd7;
$L__BB1_10:
	ret;

}
	// .globl	_Z10getPatchesPdPS_ii
.visible .entry _Z10getPatchesPdPS_ii(
	.param .u64 .ptr .align 1 _Z10getPatchesPdPS_ii_param_0,
	.param .u64 .ptr .align 1 _Z10getPatchesPdPS_ii_param_1,
	.param .u32 _Z10getPatchesPdPS_ii_param_2,
	.param .u32 _Z10getPatchesPdPS_ii_param_3
)
{
	.reg .pred 	%p<25>;
	.reg .b32 	%r<73>;
	.reg .b64 	%rd<48>;
	.reg .b64 	%fd<5>;

	ld.param.u64 	%rd11, [_Z10getPatchesPdPS_ii_param_0];
	ld.param.u32 	%r37, [_Z10getPatchesPdPS_ii_param_2];
	ld.param.u32 	%r38, [_Z10getPatchesPdPS_ii_param_3];
	cvta.to.global.u64 	%rd1, %rd11;
	mov.u32 	%r39, %ctaid.x;
	mov.u32 	%r40, %ntid.x;
	mov.u32 	%r41, %tid.x;
	mad.lo.s32 	%r64, %r39, %r40, %r41;
	mul.lo.s32 	%r42, %r38, %r37;
	setp.ge.s32 	%p1, %r64, %r42;
	@%p1 bra 	$L__BB2_19;
	div.s32 	%r43, %r64, %r38;
	mul.lo.s32 	%r44, %r43, %r38;
	sub.s32 	%r2, %r64, %r44;
	add.s32 	%r3, %r43, -30;
	add.s32 	%r4, %r43, 29;
	mul.lo.s32 	%r45, %r43, 31;
	sub.s32 	%r5, 933, %r45;
	sub.s32 	%r6, 932, %r45;
	sub.s32 	%r7, 931, %r45;
	add.s32 	%r8, %r2, -30;
	sub.s32 	%r9, 930, %r45;
$L__BB2_2:
	ld.param.u64 	%rd47, [_Z10getPatchesPdPS_ii_param_1];
	cvta.to.global.u64 	%rd12, %rd47;
	mul.wide.s32 	%rd13, %r64, 8;
	add.s64 	%rd2, %rd12, %rd13;
	mov.u32 	%r65, %r3;
$L__BB2_3:
	add.s32 	%r72, %r2, -30;
	mul.lo.s32 	%r46, %r65, %r37;
	mul.lo.s32 	%r47, %r65, 31;
	add.s32 	%r71, %r5, %r47;
	add.s32 	%r70, %r6, %r47;
	cvt.s64.s32 	%rd3, %r46;
	add.s32 	%r69, %r7, %r47;
	add.s32 	%r67, %r8, %r46;
	add.s32 	%r66, %r9, %r47;
	mov.u32 	%r68, %r2;
$L__BB2_4:
	setp.lt.s32 	%p2, %r65, %r37;
	mul.wide.s32 	%rd4, %r70, 8;
	cvt.s64.s32 	%rd14, %r72;
	add.s64 	%rd15, %rd3, %rd14;
	shl.b64 	%rd5, %rd15, 3;
	mul.wide.s32 	%rd6, %r69, 8;
	add.s32 	%r25, %r68, -30;
	mul.wide.s32 	%rd7, %r66, 8;
	or.b32  	%r48, %r25, %r65;
	and.b32  	%r49, %r48, -2147483648;
	setp.eq.s32 	%p3, %r49, 0;
	setp.lt.s32 	%p4, %r25, %r38;
	and.pred  	%p5, %p4, %p2;
	and.pred  	%p6, %p5, %p3;
	@%p6 bra 	$L__BB2_6;
	ld.global.u64 	%rd21, [%rd2];
	cvta.to.global.u64 	%rd22, %rd21;
	add.s64 	%rd23, %rd22, %rd7;
	mov.b64 	%rd24, 4607182418800017408;
	st.global.u64 	[%rd23], %rd24;
	bra.uni 	$L__BB2_7;
$L__BB2_6:
	mul.wide.s32 	%rd16, %r67, 8;
	add.s64 	%rd17, %rd1, %rd16;
	ld.global.f64 	%fd1, [%rd17];
	ld.global.u64 	%rd18, [%rd2];
	cvta.to.global.u64 	%rd19, %rd18;
	add.s64 	%rd20, %rd19, %rd7;
	st.global.f64 	[%rd20], %fd1;
$L__BB2_7:
	add.s64 	%rd25, %rd1, %rd5;
	add.s64 	%rd8, %rd25, 16;
	setp.ge.s32 	%p7, %r65, %r37;
	add.s32 	%r26, %r25, 1;
	or.b32  	%r50, %r26, %r65;
	shr.u32 	%r51, %r50, 31;
	and.b32  	%r52, %r51, 1;
	setp.eq.b32 	%p8, %r52, 1;
	setp.ge.s32 	%p9, %r26, %r38;
	or.pred  	%p10, %p9, %p7;
	or.pred  	%p11, %p10, %p8;
	@%p11 bra 	$L__BB2_9;
	ld.global.f64 	%fd2, [%rd8+-8];
	ld.global.u64 	%rd26, [%rd2];
	cvta.to.global.u64 	%rd27, %rd26;
	add.s64 	%rd28, %rd27, %rd6;
	st.global.f64 	[%rd28], %fd2;
	bra.uni 	$L__BB2_10;
$L__BB2_9:
	ld.global.u64 	%rd29, [%rd2];
	cvta.to.global.u64 	%rd30, %rd29;
	add.s64 	%rd31, %rd30, %rd6;
	mov.b64 	%rd32, 4607182418800017408;
	st.global.u64 	[%rd31], %rd32;
$L__BB2_10:
	add.s32 	%r27, %r26, 1;
	or.b32  	%r53, %r27, %r65;
	shr.u32 	%r54, %r53, 31;
	and.b32  	%r55, %r54, 1;
	setp.eq.b32 	%p13, %r55, 1;
	setp.ge.s32 	%p14, %r27, %r38;
	or.pred  	%p15, %p14, %p7;
	or.pred  	%p16, %p15, %p13;
	@%p16 bra 	$L__BB2_12;
	ld.global.f64 	%fd3, [%rd8];
	ld.global.u64 	%rd33, [%rd2];
	cvta.to.global.u64 	%rd34, %rd33;
	add.s64 	%rd35, %rd34, %rd4;
	st.global.f64 	[%rd35], %fd3;
	bra.uni 	$L__BB2_13;
$L__BB2_12:
	ld.global.u64 	%rd36, [%rd2];
	cvta.to.global.u64 	%rd37, %rd36;
	add.s64 	%rd38, %rd37, %rd4;
	mov.b64 	%rd39, 4607182418800017408;
	st.global.u64 	[%rd38], %rd39;
$L__BB2_13:
	mul.wide.s32 	%rd9, %r71, 8;
	add.s32 	%r56, %r27, 1;
	or.b32  	%r57, %r56, %r65;
	shr.u32 	%r58, %r57, 31;
	and.b32  	%r59, %r58, 1;
	setp.eq.b32 	%p18, %r59, 1;
	setp.ge.s32 	%p19, %r56, %r38;
	or.pred  	%p20, %p19, %p7;
	or.pred  	%p21, %p20, %p18;
	@%p21 bra 	$L__BB2_15;
	ld.global.f64 	%fd4, [%rd8+8];
	ld.global.u64 	%rd40, [%rd2];
	cvta.to.global.u64 	%rd41, %rd40;
	add.s64 	%rd42, %rd41, %rd9;
	st.global.f64 	[%rd42], %fd4;
	bra.uni 	$L__BB2_16;
$L__BB2_15:
	ld.global.u64 	%rd43, [%rd2];
	cvta.to.global.u64 	%rd44, %rd43;
	add.s64 	%rd45, %rd44, %rd9;
	mov.b64 	%rd46, 4607182418800017408;
	st.global.u64 	[%rd45], %rd46;
$L__BB2_16:
	add.s32 	%r71, %r71, 4;
	add.s32 	%r70, %r70, 4;
	add.s32 	%r69, %r69, 4;
	add.s32 	%r68, %r68, 4;
	add.s32 	%r67, %r67, 4;
	add.s32 	%r66, %r66, 4;
	add.s32 	%r60, %r2, 26;
	setp.ne.s32 	%p22, %r25, %r60;
	add.s32 	%r72, %r25, 4;
	@%p22 bra 	$L__BB2_4;
	add.s32 	%r35, %r65, 1;
	setp.ne.s32 	%p23, %r65, %r4;
	mov.u32 	%r65, %r35;
	@%p23 bra 	$L__BB2_3;
	mov.u32 	%r61, %nctaid.x;
	mov.u32 	%r62, %ntid.x;
	mad.lo.s32 	%r64, %r61, %r62, %r64;
	mul.lo.s32 	%r63, %r38, %r37;
	setp.lt.s32 	%p24, %r64, %r63;
	@%p24 bra 	$L__BB2_2;
$L__BB2_19:
	ret;

}
	// .globl	_Z13evaluateModelPPdS_S_S_iPiS1_S1_ii
.visible .entry _Z13evaluateModelPPdS_S_S_iPiS1_S1_ii(
	.param .u64 .ptr .align 1 _Z13evaluateModelPPdS_S_S_iPiS1_S1_ii_param_0,
	.param .u64 .ptr .align 1 _Z13evaluateModelPPdS_S_S_iPiS1_S1_ii_param_1,
	.param .u64 .ptr .align 1 _Z13evaluateModelPPdS_S_S_iPiS1_S1_ii_param_2,
	.param .u64 .ptr .align 1 _Z13evaluateModelPPdS_S_S_iPiS1_S1_ii_param_3,
	.param .u32 _Z13evaluateModelPPdS_S_S_iPiS1_S1_ii_param_4,
	.param .u64 .ptr .align 1 _Z13evaluateModelPPdS_S_S_iPiS1_S1_ii_param_5,
	.param .u64 .ptr .align 1 _Z13evaluateModelPPdS_S_S_iPiS1_S1_ii_param_6,
	.param .u64 .ptr .align 1 _Z13evaluateModelPPdS_S_S_iPiS1_S1_ii_param_7,
	.param .u32 _Z13evaluateModelPPdS_S_S_iPiS1_S1_ii_param_8,
	.param .u32 _Z13evaluateModelPPdS_S_S_iPiS1_S1_ii_param_9
)
{


	ret;

}
	// .globl	_Z10pixelScalePiPdii
.visible .entry _Z10pixelScalePiPdii(
	.param .u64 .ptr .align 1 _Z10pixelScalePiPdii_param_0,
	.param .u64 .ptr .align 1 _Z10pixelScalePiPdii_param_1,
	.param .u32 _Z10pixelScalePiPdii_param_2,
	.param .u32 _Z10pixelScalePiPdii_param_3
)
{
	.reg .pred 	%p<3>;
	.reg .b32 	%r<14>;
	.reg .b64 	%rd<9>;
	.reg .b64 	%fd<3>;

	ld.param.u64 	%rd3, [_Z10pixelScalePiPdii_param_0];
	ld.param.u64 	%rd4, [_Z10pixelScalePiPdii_param_1];
	ld.param.u32 	%r7, [_Z10pixelScalePiPdii_param_2];
	ld.param.u32 	%r8, [_Z10pixelScalePiPdii_param_3];
	mul.lo.s32 	%r1, %r8, %r7;
	mov.u32 	%r2, %ntid.x;
	mov.u32 	%r9, %ctaid.x;
	mov.u32 	%r10, %tid.x;
	mad.lo.s32 	%r13, %r2, %r9, %r10;
	setp.ge.s32 	%p1, %r13, %r1;
	@%p1 bra 	$L__BB4_3;
	mov.u32 	%r11, %nctaid.x;
	mul.lo.s32 	%r4, %r11, %r2;
	cvta.to.global.u64 	%rd1, %rd3;
	cvta.to.global.u64 	%rd2, %rd4;
$L__BB4_2:
	mul.wide.s32 	%rd5, %r13, 4;
	add.s64 	%rd6, %rd1, %rd5;
	ld.global.u32 	%r12, [%rd6];
	cvt.rn.f64.s32 	%fd1, %r12;
	div.rn.f64 	%fd2, %fd1, 0d406FE00000000000;
	mul.wide.s32 	%rd7, %r13, 8;
	add.s64 	%rd8, %rd2, %rd7;
	st.global.f64 	[%rd8], %fd2;
	add.s32 	%r13, %r13, %r4;
	setp.lt.s32 	%p2, %r13, %r1;
	@%p2 bra 	$L__BB4_2;
$L__BB4_3:
	ret;

}
	// .globl	_Z19calculateImageErrorPiS_S_S_S_S_S_S_S_ii
.visible .entry _Z19calculateImageErrorPiS_S_S_S_S_S_S_S_ii(
	.param .u64 .ptr .align 1 _Z19calculateImageErrorPiS_S_S_S_S_S_S_S_ii_param_0,
	.param .u64 .ptr .align 1 _Z19calculateImageErrorPiS_S_S_S_S_S_S_S_ii_param_1,
	.param .u64 .ptr .align 1 _Z19calculateImageErrorPiS_S_S_S_S_S_S_S_ii_param_2,
	.param .u64 .ptr .align 1 _Z19calculateImageErrorPiS_S_S_S_S_S_S_S_ii_param_3,
	.param .u64 .ptr .align 1 _Z19calculateImageErrorPiS_S_S_S_S_S_S_S_ii_param_4,
	.param .u64 .ptr .align 1 _Z19calculateImageErrorPiS_S_S_S_S_S_S_S_ii_param_5,
	.param .u64 .ptr .align 1 _Z19calculateImageErrorPiS_S_S_S_S_S_S_S_ii_param_6,
	.param .u64 .ptr .align 1 _Z19calculateImageErrorPiS_S_S_S_S_S_S_S_ii_param_7,
	.param .u64 .ptr .align 1 _Z19calculateImageErrorPiS_S_S_S_S_S_S_S_ii_param_8,
	.param .u32 _Z19calculateImageErrorPiS_S_S_S_S_S_S_S_ii_param_9,
	.param .u32 _Z19calculateImageErrorPiS_S_S_S_S_S_S_S_ii_param_10
)
{
	.reg .pred 	%p<5>;
	.reg .b32 	%r<46>;
	.reg .b64 	%rd<28>;
	// demoted variable
	.shared .align 4 .b8 _ZZ19calculateImageErrorPiS_S_S_S_S_S_S_S_iiE6errorR[1024];
	// demoted variable
	.shared .align 4 .b8 _ZZ19calculateImageErrorPiS_S_S_S_S_S_S_S_iiE6errorG[1024];
	// demoted variable
	.shared .align 4 .b8 _ZZ19calculateImageErrorPiS_S_S_S_S_S_S_S_iiE6errorB[1024];
	ld.param.u64 	%rd4, [_Z19calculateImageErrorPiS_S_S_S_S_S_S_S_ii_param_0];
	ld.param.u64 	%rd5, [_Z19calculateImageErrorPiS_S_S_S_S_S_S_S_ii_param_1];
	ld.param.u64 	%rd6, [_Z19calculateImageErrorPiS_S_S_S_S_S_S_S_ii_param_2];
	ld.param.u64 	%rd7, [_Z19calculateImageErrorPiS_S_S_S_S_S_S_S_ii_param_3];
	ld.param.u64 	%rd8, [_Z19calculateImageErrorPiS_S_S_S_S_S_S_S_ii_param_4];
	ld.param.u64 	%rd9, [_Z19calculateImageErrorPiS_S_S_S_S_S_S_S_ii_param_5];
	ld.param.u64 	%rd3, [_Z19calculateImageErrorPiS_S_S_S_S_S_S_S_ii_param_8];
	cvta.to.global.u64 	%rd10, %rd9;
	cvta.to.global.u64 	%rd11, %rd6;
	cvta.to.global.u64 	%rd12, %rd8;
	cvta.to.global.u64 	%rd13, %rd5;
	cvta.to.global.u64 	%rd14, %rd7;
	cvta.to.global.u64 	%rd15, %rd4;
	mov.u32 	%r8, %ctaid.x;
	mov.u32 	%r45, %ntid.x;
	mov.u32 	%r9, %tid.x;
	mad.lo.s32 	%r2, %r8, %r45, %r9;
	mul.wide.s32 	%rd16, %r2, 4;
	add.s64 	%rd17, %rd15, %rd16;
	ld.global.u32 	%r10, [%rd17];
	add.s64 	%rd18, %rd14, %rd16;
	ld.global.u32 	%r11, [%rd18];
	sub.s32 	%r12, %r10, %r11;
	abs.s32 	%r13, %r12;
	shl.b32 	%r14, %r2, 2;
	mov.u32 	%r15, _ZZ19calculateImageErrorPiS_S_S_S_S_S_S_S_iiE6errorR;
	add.s32 	%r3, %r15, %r14;
	st.shared.u32 	[%r3], %r13;
	add.s64 	%rd19, %rd13, %rd16;
	ld.global.u32 	%r16, [%rd19];
	add.s64 	%rd20, %rd12, %rd16;
	ld.global.u32 	%r17, [%rd20];
	sub.s32 	%r18, %r16, %r17;
	abs.s32 	%r19, %r18;
	mov.u32 	%r20, _ZZ19calculateImageErrorPiS_S_S_S_S_S_S_S_iiE6errorG;
	add.s32 	%r4, %r20, %r14;
	st.shared.u32 	[%r4], %r19;
	add.s64 	%rd21, %rd11, %rd16;
	ld.global.u32 	%r21, [%rd21];
	add.s64 	%rd22, %rd10, %rd16;
	ld.global.u32 	%r22, [%rd22];
	sub.s32 	%r23, %r21, %r22;
	abs.s32 	%r24, %r23;
	mov.u32 	%r25, _ZZ19calculateImageErrorPiS_S_S_S_S_S_S_S_iiE6errorB;
	add.s32 	%r5, %r25, %r14;
	st.shared.u32 	[%r5], %r24;
	bar.sync 	0;
	setp.lt.u32 	%p1, %r45, 2;
	@%p1 bra 	$L__BB5_4;
$L__BB5_1:
	shr.u32 	%r7, %r45, 1;
	setp.ge.s32 	%p2, %r2, %r7;
	@%p2 bra 	$L__BB5_3;
	shl.b32 	%r26, %r7, 2;
	add.s32 	%r27, %r3, %r26;
	ld.shared.u32 	%r28, [%r27];
	ld.shared.u32 	%r29, [%r3];
	add.s32 	%r30, %r29, %r28;
	st.shared.u32 	[%r3], %r30;
	add.s32 	%r31, %r4, %r26;
	ld.shared.u32 	%r32, [%r31];
	ld.shared.u32 	%r33, [%r4];
	add.s32 	%r34, %r33, %r32;
	st.shared.u32 	[%r4], %r34;
	add.s32 	%r35, %r5, %r26;
	ld.shared.u32 	%r36, [%r35];
	ld.shared.u32 	%r37, [%r5];
	add.s32 	%r38, %r37, %r36;
	st.shared.u32 	[%r5], %r38;
$L__BB5_3:
	bar.sync 	0;
	setp.gt.u32 	%p3, %r45, 3;
	mov.u32 	%r45, %r7;
	@%p3 bra 	$L__BB5_1;
$L__BB5_4:
	setp.ne.s32 	%p4, %r2, 0;
	@%p4 bra 	$L__BB5_6;
	ld.param.u64 	%rd27, [_Z19calculateImageErrorPiS_S_S_S_S_S_S_S_ii_param_7];
	ld.param.u64 	%rd26, [_Z19calculateImageErrorPiS_S_S_S_S_S_S_S_ii_param_6];
	cvta.to.global.u64 	%rd23, %rd26;
	ld.global.u32 	%r39, [%rd23];
	atom.shared.add.u32 	%r40, [_ZZ19calculateImageErrorPiS_S_S_S_S_S_S_S_iiE6errorR], %r39;
	cvta.to.global.u64 	%rd24, %rd27;
	ld.global.u32 	%r41, [%rd24];
	atom.shared.add.u32 	%r42, [_ZZ19calculateImageErrorPiS_S_S_S_S_S_S_S_iiE6errorG], %r41;
	cvta.to.global.u64 	%rd25, %rd3;
	ld.global.u32 	%r43, [%rd25];
	atom.shared.add.u32 	%r44, [_ZZ19calculateImageErrorPiS_S_S_S_S_S_S_S_iiE6errorB], %r43;
$L__BB5_6:
	ret;

}


// ===== COMPILED SASS (sm_100) =====

	.target	sm_100

	.elftype	@"ET_EXEC"


//--------------------- .note.nv.tkinfo           --------------------------
	.section	.note.nv.tkinfo,"",@"SHT_NOTE"
	.sectionflags	@"SHF_NOTE_NV_TKINFO"
	.tkinfo
        /*0018*/ 	.word	0x00000002
        /*0030*/ 	.string	""
        /*0030*/ 	.string	"ptxas"
        /*0030*/ 	.string	"Cuda compilation tools, release 13.0, V13.0.88"
        /*0030*/ 	.string	"Build cuda_13.0.r13.0/compiler.36424714_0"
        /*0030*/ 	.string	"-arch sm_100 -m 64 "



//--------------------- .note.nv.cuinfo           --------------------------
	.section	.note.nv.cuinfo,"",@"SHT_NOTE"
	.sectionflags	@"SHF_NOTE_NV_CUINFO"
        /*0018*/ 	.short	0x0002
        /*001a*/ 	.short	0x0064
        /*001c*/ 	.short	0x0082
	.zero		2


//--------------------- .nv.info                  --------------------------
	.section	.nv.info,"",@"SHT_CUDA_INFO"
	.align	4


	//----- nvinfo : EIATTR_REGCOUNT
	.align		4
        /*0000*/ 	.byte	0x04, 0x2f
        /*0002*/ 	.short	(.L_1 - .L_0)
	.align		4
.L_0:
        /*0004*/ 	.word	index@(_Z22makeImageBlackAndWhitePiS_S_S_ii)
        /*0008*/ 	.word	0x0000001a


	//----- nvinfo : EIATTR_FRAME_SIZE
	.align		4
.L_1:
        /*000c*/ 	.byte	0x04, 0x11
        /*000e*/ 	.short	(.L_3 - .L_2)
	.align		4
.L_2:
        /*0010*/ 	.word	index@(_Z22makeImageBlackAndWhitePiS_S_S_ii)
        /*0014*/ 	.word	0x00000000


	//----- nvinfo : EIATTR_REGCOUNT
	.align		4
.L_3:
        /*0018*/ 	.byte	0x04, 0x2f
        /*001a*/ 	.short	(.L_5 - .L_4)
	.align		4
.L_4:
        /*001c*/ 	.word	index@(_Z9vectorDotPdS_S_i)
        /*0020*/ 	.word	0x00000014


	//----- nvinfo : EIATTR_FRAME_SIZE
	.align		4
.L_5:
        /*0024*/ 	.byte	0x04, 0x11
        /*0026*/ 	.short	(.L_7 - .L_6)
	.align		4
.L_6:
        /*0028*/ 	.word	index@(_Z9vectorDotPdS_S_i)
        /*002c*/ 	.word	0x00000000


	//----- nvinfo : EIATTR_REGCOUNT
	.align		4
.L_7:
        /*0030*/ 	.byte	0x04, 0x2f
        /*0032*/ 	.short	(.L_9 - .L_8)
	.align		4
.L_8:
        /*0034*/ 	.word	index@(_Z10getPatchesPdPS_ii)
        /*0038*/ 	.word	0x00000020


	//----- nvinfo : EIATTR_FRAME_SIZE
	.align		4
.L_9:
        /*003c*/ 	.byte	0x04, 0x11
        /*003e*/ 	.short	(.L_11 - .L_10)
	.align		4
.L_10:
        /*0040*/ 	.word	index@(_Z10getPatchesPdPS_ii)
        /*0044*/ 	.word	0x00000000


	//----- nvinfo : EIATTR_REGCOUNT
	.align		4
.L_11:
        /*0048*/ 	.byte	0x04, 0x2f
        /*004a*/ 	.short	(.L_13 - .L_12)
	.align		4
.L_12:
        /*004c*/ 	.word	index@(_Z13evaluateModelPPdS_S_S_iPiS1_S1_ii)
        /*0050*/ 	.word	0x00000004


	//----- nvinfo : EIATTR_FRAME_SIZE
	.align		4
.L_13:
        /*0054*/ 	.byte	0x04, 0x11
        /*0056*/ 	.short	(.L_15 - .L_14)
	.align		4
.L_14:
        /*0058*/ 	.word	index@(_Z13evaluateModelPPdS_S_S_iPiS1_S1_ii)
        /*005c*/ 	.word	0x00000000


	//----- nvinfo : EIATTR_REGCOUNT
	.align		4
.L_15:
        /*0060*/ 	.byte	0x04, 0x2f
        /*0062*/ 	.short	(.L_17 - .L_16)
	.align		4
.L_16:
        /*0064*/ 	.word	index@(_Z10pixelScalePiPdii)
        /*0068*/ 	.word	0x0000001b


	//----- nvinfo : EIATTR_FRAME_SIZE
	.align		4
.L_17:
        /*006c*/ 	.byte	0x04, 0x11
        /*006e*/ 	.short	(.L_19 - .L_18)
	.align		4
.L_18:
        /*0070*/ 	.word	index@($__internal_0_$__cuda_sm20_div_rn_f64_full)
        /*0074*/ 	.word	0x00000000


	//----- nvinfo : EIATTR_FRAME_SIZE
	.align		4
.L_19:
        /*0078*/ 	.byte	0x04, 0x11
        /*007a*/ 	.short	(.L_21 - .L_20)
	.align		4
.L_20:
        /*007c*/ 	.word	index@(_Z10pixelScalePiPdii)
        /*0080*/ 	.word	0x00000000


	//----- nvinfo : EIATTR_REGCOUNT
	.align		4
.L_21:
        /*0084*/ 	.byte	0x04, 0x2f
        /*0086*/ 	.short	(.L_23 - .L_22)
	.align		4
.L_22:
        /*0088*/ 	.word	index@(_Z19calculateImageErrorPiS_S_S_S_S_S_S_S_ii)
        /*008c*/ 	.word	0x00000012


	//----- nvinfo : EIATTR_FRAME_SIZE
	.align		4
.L_23:
        /*0090*/ 	.byte	0x04, 0x11
        /*0092*/ 	.short	(.L_25 - .L_24)
	.align		4
.L_24:
        /*0094*/ 	.word	index@(_Z19calculateImageErrorPiS_S_S_S_S_S_S_S_ii)
        /*0098*/ 	.word	0x00000000


	//----- nvinfo : EIATTR_MIN_STACK_SIZE
	.align		4
.L_25:
        /*009c*/ 	.byte	0x04, 0x12
        /*009e*/ 	.short	(.L_27 - .L_26)
	.align		4
.L_26:
        /*00a0*/ 	.word	index@(_Z19calculateImageErrorPiS_S_S_S_S_S_S_S_ii)
        /*00a4*/ 	.word	0x00000000


	//----- nvinfo : EIATTR_MIN_STACK_SIZE
	.align		4
.L_27:
        /*00a8*/ 	.byte	0x04, 0x12
        /*00aa*/ 	.short	(.L_29 - .L_28)
	.align		4
.L_28:
        /*00ac*/ 	.word	index@(_Z10pixelScalePiPdii)
        /*00b0*/ 	.word	0x00000000


	//----- nvinfo : EIATTR_MIN_STACK_SIZE
	.align		4
.L_29:
        /*00b4*/ 	.byte	0x04, 0x12
        /*00b6*/ 	.short	(.L_31 - .L_30)
	.align		4
.L_30:
        /*00b8*/ 	.word	index@(_Z13evaluateModelPPdS_S_S_iPiS1_S1_ii)
        /*00bc*/ 	.word	0x00000000


	//----- nvinfo : EIATTR_MIN_STACK_SIZE
	.align		4
.L_31:
        /*00c0*/ 	.byte	0x04, 0x12
        /*00c2*/ 	.short	(.L_33 - .L_32)
	.align		4
.L_32:
        /*00c4*/ 	.word	index@(_Z10getPatchesPdPS_ii)
        /*00c8*/ 	.word	0x00000000


	//----- nvinfo : EIATTR_MIN_STACK_SIZE
	.align		4
.L_33:
        /*00cc*/ 	.byte	0x04, 0x12
        /*00ce*/ 	.short	(.L_35 - .L_34)
	.align		4
.L_34:
        /*00d0*/ 	.word	index@(_Z9vectorDotPdS_S_i)
        /*00d4*/ 	.word	0x00000000


	//----- nvinfo : EIATTR_MIN_STACK_SIZE
	.align		4
.L_35:
        /*00d8*/ 	.byte	0x04, 0x12
        /*00da*/ 	.short	(.L_37 - .L_36)
	.align		4
.L_36:
        /*00dc*/ 	.word	index@(_Z22makeImageBlackAndWhitePiS_S_S_ii)
        /*00e0*/ 	.word	0x00000000
.L_37:


//--------------------- .nv.compat                --------------------------
	.section	.nv.compat,"",@"SHT_CUDA_COMPAT_INFO"
	.align	4
        /*0000*/ 	.byte	0x02, 0x09, 0x00, 0x00, 0x02, 0x02, 0x01, 0x00, 0x02, 0x05, 0x05, 0x00, 0x03, 0x07, 0x01, 0x01
        /*0010*/ 	.byte	0x02, 0x03, 0x00, 0x00, 0x02, 0x06, 0x01, 0x00, 0x04, 0x0b, 0x08, 0x00, 0x01, 0x00, 0x00, 0x00
        /*0020*/ 	.byte	0x00, 0x00, 0x00, 0x00


//--------------------- .nv.info._Z19calculateImageErrorPiS_S_S_S_S_S_S_S_ii --------------------------
	.section	.nv.info._Z19calculateImageErrorPiS_S_S_S_S_S_S_S_ii,"",@"SHT_CUDA_INFO"
	.sectionflags	@""
	.align	4


	//----- nvinfo : EIATTR_CUDA_API_VERSION
	.align		4
        /*0000*/ 	.byte	0x04, 0x37
        /*0002*/ 	.short	(.L_39 - .L_38)
.L_38:
        /*0004*/ 	.word	0x00000082


	//----- nvinfo : EIATTR_KPARAM_INFO
	.align		4
.L_39:
        /*0008*/ 	.byte	0x04, 0x17
        /*000a*/ 	.short	(.L_41 - .L_40)
.L_40:
        /*000c*/ 	.word	0x00000000
        /*0010*/ 	.short	0x000a
        /*0012*/ 	.short	0x004c
        /*0014*/ 	.byte	0x00, 0xf0, 0x11, 0x00


	//----- nvinfo : EIATTR_KPARAM_INFO
	.align		4
.L_41:
        /*0018*/ 	.byte	0x04, 0x17
        /*001a*/ 	.short	(.L_43 - .L_42)
.L_42:
        /*001c*/ 	.word	0x00000000
        /*0020*/ 	.short	0x0009
        /*0022*/ 	.short	0x0048
        /*0024*/ 	.byte	0x00, 0xf0, 0x11, 0x00


	//----- nvinfo : EIATTR_KPARAM_INFO
	.align		4
.L_43:
        /*0028*/ 	.byte	0x04, 0x17
        /*002a*/ 	.short	(.L_45 - .L_44)
.L_44:
        /*002c*/ 	.word	0x00000000
        /*0030*/ 	.short	0x0008
        /*0032*/ 	.short	0x0040
        /*0034*/ 	.byte	0x00, 0xf5, 0x21, 0x00


	//----- nvinfo : EIATTR_KPARAM_INFO
	.align		4
.L_45:
        /*0038*/ 	.byte	0x04, 0x17
        /*003a*/ 	.short	(.L_47 - .L_46)
.L_46:
        /*003c*/ 	.word	0x00000000
        /*0040*/ 	.short	0x0007
        /*0042*/ 	.short	0x0038
        /*0044*/ 	.byte	0x00, 0xf5, 0x21, 0x00


	//----- nvinfo : EIATTR_KPARAM_INFO
	.align		4
.L_47:
        /*0048*/ 	.byte	0x04, 0x17
        /*004a*/ 	.short	(.L_49 - .L_48)
.L_48:
        /*004c*/ 	.word	0x00000000
        /*0050*/ 	.short	0x0006
        /*0052*/ 	.short	0x0030
        /*0054*/ 	.byte	0x00, 0xf5, 0x21, 0x00


	//----- nvinfo : EIATTR_KPARAM_INFO
	.align		4
.L_49:
        /*0058*/ 	.byte	0x04, 0x17
        /*005a*/ 	.short	(.L_51 - .L_50)
.L_50:
        /*005c*/ 	.word	0x00000000
        /*0060*/ 	.short	0x0005
        /*0062*/ 	.short	0x0028
        /*0064*/ 	.byte	0x00, 0xf5, 0x21, 0x00


	//----- nvinfo : EIATTR_KPARAM_INFO
	.align		4
.L_51:
        /*0068*/ 	.byte	0x04, 0x17
        /*006a*/ 	.short	(.L_53 - .L_52)
.L_52:
        /*006c*/ 	.word	0x00000000
        /*0070*/ 	.short	0x0004
        /*0072*/ 	.short	0x0020
        /*0074*/ 	.byte	0x00, 0xf5, 0x21, 0x00


	//----- nvinfo : EIATTR_KPARAM_INFO
	.align		4
.L_53:
        /*0078*/ 	.byte	0x04, 0x17
        /*007a*/ 	.short	(.L_55 - .L_54)
.L_54:
        /*007c*/ 	.word	0x00000000
        /*0080*/ 	.short	0x0003
        /*0082*/ 	.short	0x0018
        /*0084*/ 	.byte	0x00, 0xf5, 0x21, 0x00


	//----- nvinfo : EIATTR_KPARAM_INFO
	.align		4
.L_55:
        /*0088*/ 	.byte	0x04, 0x17
        /*008a*/ 	.short	(.L_57 - .L_56)
.L_56:
        /*008c*/ 	.word	0x00000000
        /*0090*/ 	.short	0x0002
        /*0092*/ 	.short	0x0010
        /*0094*/ 	.byte	0x00, 0xf5, 0x21, 0x00


	//----- nvinfo : EIATTR_KPARAM_INFO
	.align		4
.L_57:
        /*0098*/ 	.byte	0x04, 0x17
        /*009a*/ 	.short	(.L_59 - .L_58)
.L_58:
        /*009c*/ 	.word	0x00000000
        /*00a0*/ 	.short	0x0001
        /*00a2*/ 	.short	0x0008
        /*00a4*/ 	.byte	0x00, 0xf5, 0x21, 0x00


	//----- nvinfo : EIATTR_KPARAM_INFO
	.align		4
.L_59:
        /*00a8*/ 	.byte	0x04, 0x17
        /*00aa*/ 	.short	(.L_61 - .L_60)
.L_60:
        /*00ac*/ 	.word	0x00000000
        /*00b0*/ 	.short	0x0000
        /*00b2*/ 	.short	0x0000
        /*00b4*/ 	.byte	0x00, 0xf5, 0x21, 0x00


	//----- nvinfo : EIATTR_SPARSE_MMA_MASK
	.align		4
.L_61:
        /*00b8*/ 	.byte	0x03, 0x50
        /*00ba*/ 	.short	0x0000


	//----- nvinfo : EIATTR_MAXREG_COUNT
	.align		4
        /*00bc*/ 	.byte	0x03, 0x1b
        /*00be*/ 	.short	0x00ff


	//----- nvinfo : EIATTR_NUM_BARRIERS
	.align		4
        /*00c0*/ 	.byte	0x02, 0x4c
        /*00c2*/ 	.byte	0x01
	.zero		1


	//----- nvinfo : EIATTR_MERCURY_ISA_VERSION
	.align		4
        /*00c4*/ 	.byte	0x03, 0x5f
        /*00c6*/ 	.short	0x0101


	//----- nvinfo : EIATTR_VRC_CTA_INIT_COUNT
	.align		4
        /*00c8*/ 	.byte	0x02, 0x4a
	.zero		1
	.zero		1


	//----- nvinfo : EIATTR_EXIT_INSTR_OFFSETS
	.align		4
        /*00cc*/ 	.byte	0x04, 0x1c
        /*00ce*/ 	.short	(.L_63 - .L_62)


	//   ....[0]....
.L_62:
        /*00d0*/ 	.word	0x00000480


	//   ....[1]....
        /*00d4*/ 	.word	0x00000590


	//----- nvinfo : EIATTR_CRS_STACK_SIZE
	.align		4
.L_63:
        /*00d8*/ 	.byte	0x04, 0x1e
        /*00da*/ 	.short	(.L_65 - .L_64)
.L_64:
        /*00dc*/ 	.word	0x00000000


	//----- nvinfo : EIATTR_CBANK_PARAM_SIZE
	.align		4
.L_65:
        /*00e0*/ 	.byte	0x03, 0x19
        /*00e2*/ 	.short	0x0050


	//----- nvinfo : EIATTR_PARAM_CBANK
	.align		4
        /*00e4*/ 	.byte	0x04, 0x0a
        /*00e6*/ 	.short	(.L_67 - .L_66)
	.align		4
.L_66:
        /*00e8*/ 	.word	index@(.nv.constant0._Z19calculateImageErrorPiS_S_S_S_S_S_S_S_ii)
        /*00ec*/ 	.short	0x0380
        /*00ee*/ 	.short	0x0050


	//----- nvinfo : EIATTR_SW_WAR
	.align		4
.L_67:
        /*00f0*/ 	.byte	0x04, 0x36
        /*00f2*/ 	.short	(.L_69 - .L_68)
.L_68:
        /*00f4*/ 	.word	0x00000008
.L_69:


//--------------------- .nv.info._Z10pixelScalePiPdii --------------------------
	.section	.nv.info._Z10pixelScalePiPdii,"",@"SHT_CUDA_INFO"
	.sectionflags	@""
	.align	4


	//----- nvinfo : EIATTR_CUDA_API_VERSION
	.align		4
        /*0000*/ 	.byte	0x04, 0x37
        /*0002*/ 	.short	(.L_71 - .L_70)
.L_70:
        /*0004*/ 	.word	0x00000082


	//----- nvinfo : EIATTR_KPARAM_INFO
	.align		4
.L_71:
        /*0008*/ 	.byte	0x04, 0x17
        /*000a*/ 	.short	(.L_73 - .L_72)
.L_72:
        /*000c*/ 	.word	0x00000000
        /*0010*/ 	.short	0x0003
        /*0012*/ 	.short	0x0014
        /*0014*/ 	.byte	0x00, 0xf0, 0x11, 0x00


	//----- nvinfo : EIATTR_KPARAM_INFO
	.align		4
.L_73:
        /*0018*/ 	.byte	0x04, 0x17
        /*001a*/ 	.short	(.L_75 - .L_74)
.L_74:
        /*001c*/ 	.word	0x00000000
        /*0020*/ 	.short	0x0002
        /*0022*/ 	.short	0x0010
        /*0024*/ 	.byte	0x00, 0xf0, 0x11, 0x00


	//----- nvinfo : EIATTR_KPARAM_INFO
	.align		4
.L_75:
        /*0028*/ 	.byte	0x04, 0x17
        /*002a*/ 	.short	(.L_77 - .L_76)
.L_76:
        /*002c*/ 	.word	0x00000000
        /*0030*/ 	.short	0x0001
        /*0032*/ 	.short	0x0008
        /*0034*/ 	.byte	0x00, 0xf5, 0x21, 0x00


	//----- nvinfo : EIATTR_KPARAM_INFO
	.align		4
.L_77:
        /*0038*/ 	.byte	0x04, 0x17
        /*003a*/ 	.short	(.L_79 - .L_78)
.L_78:
        /*003c*/ 	.word	0x00000000
        /*0040*/ 	.short	0x0000
        /*0042*/ 	.short	0x0000
        /*0044*/ 	.byte	0x00, 0xf5, 0x21, 0x00


	//----- nvinfo : EIATTR_SPARSE_MMA_MASK
	.align		4
.L_79:
        /*0048*/ 	.byte	0x03, 0x50
        /*004a*/ 	.short	0x0000


	//----- nvinfo : EIATTR_MAXREG_COUNT
	.align		4
        /*004c*/ 	.byte	0x03, 0x1b
        /*004e*/ 	.short	0x00ff


	//----- nvinfo : EIATTR_MERCURY_ISA_VERSION
	.align		4
        /*0050*/ 	.byte	0x03, 0x5f
        /*0052*/ 	.short	0x0101


	//----- nvinfo : EIATTR_VRC_CTA_INIT_COUNT
	.align		4
        /*0054*/ 	.byte	0x02, 0x4a
	.zero		1
	.zero		1


	//----- nvinfo : EIATTR_EXIT_INSTR_OFFSETS
	.align		4
        /*0058*/ 	.byte	0x04, 0x1c
        /*005a*/ 	.short	(.L_81 - .L_80)


	//   ....[0]....
.L_80:
        /*005c*/ 	.word	0x00000080


	//   ....[1]....
        /*0060*/ 	.word	0x000002c0


	//----- nvinfo : EIATTR_CRS_STACK_SIZE
	.align		4
.L_81:
        /*0064*/ 	.byte	0x04, 0x1e
        /*0066*/ 	.short	(.L_83 - .L_82)
.L_82:
        /*0068*/ 	.word	0x00000000


	//----- nvinfo : EIATTR_CBANK_PARAM_SIZE
	.align		4
.L_83:
        /*006c*/ 	.byte	0x03, 0x19
        /*006e*/ 	.short	0x0018


	//----- nvinfo : EIATTR_PARAM_CBANK
	.align		4
        /*0070*/ 	.byte	0x04, 0x0a
        /*0072*/ 	.short	(.L_85 - .L_84)
	.align		4
.L_84:
        /*0074*/ 	.word	index@(.nv.constant0._Z10pixelScalePiPdii)
        /*0078*/ 	.short	0x0380
        /*007a*/ 	.short	0x0018


	//----- nvinfo : EIATTR_SW_WAR
	.align		4
.L_85:
        /*007c*/ 	.byte	0x04, 0x36
        /*007e*/ 	.short	(.L_87 - .L_86)
.L_86:
        /*0080*/ 	.word	0x00000008
.L_87:


//--------------------- .nv.info._Z13evaluateModelPPdS_S_S_iPiS1_S1_ii --------------------------
	.section	.nv.info._Z13evaluateModelPPdS_S_S_iPiS1_S1_ii,"",@"SHT_CUDA_INFO"
	.sectionflags	@""
	.align	4


	//----- nvinfo : EIATTR_CUDA_API_VERSION
	.align		4
        /*0000*/ 	.byte	0x04, 0x37
        /*0002*/ 	.short	(.L_89 - .L_88)
.L_88:
        /*0004*/ 	.word	0x00000082


	//----- nvinfo : EIATTR_KPARAM_INFO
	.align		4
.L_89:
        /*0008*/ 	.byte	0x04, 0x17
        /*000a*/ 	.short	(.L_91 - .L_90)
.L_90:
        /*000c*/ 	.word	0x00000000
        /*0010*/ 	.short	0x0009
        /*0012*/ 	.short	0x0044
        /*0014*/ 	.byte	0x00, 0xf0, 0x11, 0x00


	//----- nvinfo : EIATTR_KPARAM_INFO
	.align		4
.L_91:
        /*0018*/ 	.byte	0x04, 0x17
        /*001a*/ 	.short	(.L_93 - .L_92)
.L_92:
        /*001c*/ 	.word	0x00000000
        /*0020*/ 	.short	0x0008
        /*0022*/ 	.short	0x0040
        /*0024*/ 	.byte	0x00, 0xf0, 0x11, 0x00


	//----- nvinfo : EIATTR_KPARAM_INFO
	.align		4
.L_93:
        /*0028*/ 	.byte	0x04, 0x17
        /*002a*/ 	.short	(.L_95 - .L_94)
.L_94:
        /*002c*/ 	.word	0x00000000
        /*0030*/ 	.short	0x0007
        /*0032*/ 	.short	0x0038
        /*0034*/ 	.byte	0x00, 0xf5, 0x21, 0x00


	//----- nvinfo : EIATTR_KPARAM_INFO
	.align		4
.L_95:
        /*0038*/ 	.byte	0x04, 0x17
        /*003a*/ 	.short	(.L_97 - .L_96)
.L_96:
        /*003c*/ 	.word	0x00000000
        /*0040*/ 	.short	0x0006
        /*0042*/ 	.short	0x0030
        /*0044*/ 	.byte	0x00, 0xf5, 0x21, 0x00


	//----- nvinfo : EIATTR_KPARAM_INFO
	.align		4
.L_97:
        /*0048*/ 	.byte	0x04, 0x17
        /*004a*/ 	.short	(.L_99 - .L_98)
.L_98:
        /*004c*/ 	.word	0x00000000
        /*0050*/ 	.short	0x0005
        /*0052*/ 	.short	0x0028
        /*0054*/ 	.byte	0x00, 0xf5, 0x21, 0x00


	//----- nvinfo : EIATTR_KPARAM_INFO
	.align		4
.L_99:
        /*0058*/ 	.byte	0x04, 0x17
        /*005a*/ 	.short	(.L_101 - .L_100)
.L_100:
        /*005c*/ 	.word	0x00000000
        /*0060*/ 	.short	0x0004
        /*0062*/ 	.short	0x0020
        /*0064*/ 	.byte	0x00, 0xf0, 0x11, 0x00


	//----- nvinfo : EIATTR_KPARAM_INFO
	.align		4
.L_101:
        /*0068*/ 	.byte	0x04, 0x17
        /*006a*/ 	.short	(.L_103 - .L_102)
.L_102:
        /*006c*/ 	.word	0x00000000
        /*0070*/ 	.short	0x0003
        /*0072*/ 	.short	0x0018
        /*0074*/ 	.byte	0x00, 0xf5, 0x21, 0x00


	//----- nvinfo : EIATTR_KPARAM_INFO
	.align		4
.L_103:
        /*0078*/ 	.byte	0x04, 0x17
        /*007a*/ 	.short	(.L_105 - .L_104)
.L_104:
        /*007c*/ 	.word	0x00000000
        /*0080*/ 	.short	0x0002
        /*0082*/ 	.short	0x0010
        /*0084*/ 	.byte	0x00, 0xf5, 0x21, 0x00


	//----- nvinfo : EIATTR_KPARAM_INFO
	.align		4
.L_105:
        /*0088*/ 	.byte	0x04, 0x17
        /*008a*/ 	.short	(.L_107 - .L_106)
.L_106:
        /*008c*/ 	.word	0x00000000
        /*0090*/ 	.short	0x0001
        /*0092*/ 	.short	0x0008
        /*0094*/ 	.byte	0x00, 0xf5, 0x21, 0x00


	//----- nvinfo : EIATTR_KPARAM_INFO
	.align		4
.L_107:
        /*0098*/ 	.byte	0x04, 0x17
        /*009a*/ 	.short	(.L_109 - .L_108)
.L_108:
        /*009c*/ 	.word	0x00000000
        /*00a0*/ 	.short	0x0000
        /*00a2*/ 	.short	0x0000
        /*00a4*/ 	.byte	0x00, 0xf5, 0x21, 0x00


	//----- nvinfo : EIATTR_SPARSE_MMA_MASK
	.align		4
.L_109:
        /*00a8*/ 	.byte	0x03, 0x50
        /*00aa*/ 	.short	0x0000


	//----- nvinfo : EIATTR_MAXREG_COUNT
	.align		4
        /*00ac*/ 	.byte	0x03, 0x1b
        /*00ae*/ 	.short	0x00ff


	//----- nvinfo : EIATTR_MERCURY_ISA_VERSION
	.align		4
        /*00b0*/ 	.byte	0x03, 0x5f
        /*00b2*/ 	.short	0x0101


	//----- nvinfo : EIATTR_VRC_CTA_INIT_COUNT
	.align		4
        /*00b4*/ 	.byte	0x02, 0x4a
	.zero		1
	.zero		1


	//----- nvinfo : EIATTR_EXIT_INSTR_OFFSETS
	.align		4
        /*00b8*/ 	.byte	0x04, 0x1c
        /*00ba*/ 	.short	(.L_111 - .L_110)


	//   ....[0]....
.L_110:
        /*00bc*/ 	.word	0x00000010


	//----- nvinfo : EIATTR_CBANK_PARAM_SIZE
	.align		4
.L_111:
        /*00c0*/ 	.byte	0x03, 0x19
        /*00c2*/ 	.short	0x0048


	//----- nvinfo : EIATTR_PARAM_CBANK
	.align		4
        /*00c4*/ 	.byte	0x04, 0x0a
        /*00c6*/ 	.short	(.L_113 - .L_112)
	.align		4
.L_112:
        /*00c8*/ 	.word	index@(.nv.constant0._Z13evaluateModelPPdS_S_S_iPiS1_S1_ii)
        /*00cc*/ 	.short	0x0380
        /*00ce*/ 	.short	0x0048


	//----- nvinfo : EIATTR_SW_WAR
	.align		4
.L_113:
        /*00d0*/ 	.byte	0x04, 0x36
        /*00d2*/ 	.short	(.L_115 - .L_114)
.L_114:
        /*00d4*/ 	.word	0x00000008
.L_115:


//--------------------- .nv.info._Z10getPatchesPdPS_ii --------------------------
	.section	.nv.info._Z10getPatchesPdPS_ii,"",@"SHT_CUDA_INFO"
	.sectionflags	@""
	.align	4


	//----- nvinfo : EIATTR_CUDA_API_VERSION
	.align		4
        /*0000*/ 	.byte	0x04, 0x37
        /*0002*/ 	.short	(.L_117 - .L_116)
.L_116:
        /*0004*/ 	.word	0x00000082


	//----- nvinfo : EIATTR_KPARAM_INFO
	.align		4
.L_117:
        /*0008*/ 	.byte	0x04, 0x17
        /*000a*/ 	.short	(.L_119 - .L_118)
.L_118:
        /*000c*/ 	.word	0x00000000
        /*0010*/ 	.short	0x0003
        /*0012*/ 	.short	0x0014
        /*0014*/ 	.byte	0x00, 0xf0, 0x11, 0x00


	//----- nvinfo : EIATTR_KPARAM_INFO
	.align		4
.L_119:
        /*0018*/ 	.byte	0x04, 0x17
        /*001a*/ 	.short	(.L_121 - .L_120)
.L_120:
        /*001c*/ 	.word	0x00000000
        /*0020*/ 	.short	0x0002
        /*0022*/ 	.short	0x0010
        /*0024*/ 	.byte	0x00, 0xf0, 0x11, 0x00


	//----- nvinfo : EIATTR_KPARAM_INFO
	.align		4
.L_121:
        /*0028*/ 	.byte	0x04, 0x17
        /*002a*/ 	.short	(.L_123 - .L_122)
.L_122:
        /*002c*/ 	.word	0x00000000
        /*0030*/ 	.short	0x0001
        /*0032*/ 	.short	0x0008
        /*0034*/ 	.byte	0x00, 0xf5, 0x21, 0x00


	//----- nvinfo : EIATTR_KPARAM_INFO
	.align		4
.L_123:
        /*0038*/ 	.byte	0x04, 0x17
        /*003a*/ 	.short	(.L_125 - .L_124)
.L_124:
        /*003c*/ 	.word	0x00000000
        /*0040*/ 	.short	0x0000
        /*0042*/ 	.short	0x0000
        /*0044*/ 	.byte	0x00, 0xf5, 0x21, 0x00


	//----- nvinfo : EIATTR_SPARSE_MMA_MASK
	.align		4
.L_125:
        /*0048*/ 	.byte	0x03, 0x50
        /*004a*/ 	.short	0x0000


	//----- nvinfo : EIATTR_MAXREG_COUNT
	.align		4
        /*004c*/ 	.byte	0x03, 0x1b
        /*004e*/ 	.short	0x00ff


	//----- nvinfo : EIATTR_MERCURY_ISA_VERSION
	.align		4
        /*0050*/ 	.byte	0x03, 0x5f
        /*0052*/ 	.short	0x0101


	//----- nvinfo : EIATTR_VRC_CTA_INIT_COUNT
	.align		4
        /*0054*/ 	.byte	0x02, 0x4a
	.zero		1
	.zero		1


	//----- nvinfo : EIATTR_EXIT_INSTR_OFFSETS
	.align		4
        /*0058*/ 	.byte	0x04, 0x1c
        /*005a*/ 	.short	(.L_127 - .L_126)


	//   ....[0]....
.L_126:
        /*005c*/ 	.word	0x00000080


	//   ....[1]....
        /*0060*/ 	.word	0x00000910


	//----- nvinfo : EIATTR_CRS_STACK_SIZE
	.align		4
.L_127:
        /*0064*/ 	.byte	0x04, 0x1e
        /*0066*/ 	.short	(.L_129 - .L_128)
.L_128:
        /*0068*/ 	.word	0x00000000


	//----- nvinfo : EIATTR_CBANK_PARAM_SIZE
	.align		4
.L_129:
        /*006c*/ 	.byte	0x03, 0x19
        /*006e*/ 	.short	0x0018


	//----- nvinfo : EIATTR_PARAM_CBANK
	.align		4
        /*0070*/ 	.byte	0x04, 0x0a
        /*0072*/ 	.short	(.L_131 - .L_130)
	.align		4
.L_130:
        /*0074*/ 	.word	index@(.nv.constant0._Z10getPatchesPdPS_ii)
        /*0078*/ 	.short	0x0380
        /*007a*/ 	.short	0x0018


	//----- nvinfo : EIATTR_SW_WAR
	.align		4
.L_131:
        /*007c*/ 	.byte	0x04, 0x36
        /*007e*/ 	.short	(.L_133 - .L_132)
.L_132:
        /*0080*/ 	.word	0x00000008
.L_133:


//--------------------- .nv.info._Z9vectorDotPdS_S_i --------------------------
	.section	.nv.info._Z9vectorDotPdS_S_i,"",@"SHT_CUDA_INFO"
	.sectionflags	@""
	.align	4


	//----- nvinfo : EIATTR_CUDA_API_VERSION
	.align		4
        /*0000*/ 	.byte	0x04, 0x37
        /*0002*/ 	.short	(.L_135 - .L_134)
.L_134:
        /*0004*/ 	.word	0x00000082


	//----- nvinfo : EIATTR_KPARAM_INFO
	.align		4
.L_135:
        /*0008*/ 	.byte	0x04, 0x17
        /*000a*/ 	.short	(.L_137 - .L_136)
.L_136:
        /*000c*/ 	.word	0x00000000
        /*0010*/ 	.short	0x0003
        /*0012*/ 	.short	0x0018
        /*0014*/ 	.byte	0x00, 0xf0, 0x11, 0x00


	//----- nvinfo : EIATTR_KPARAM_INFO
	.align		4
.L_137:
        /*0018*/ 	.byte	0x04, 0x17
        /*001a*/ 	.short	(.L_139 - .L_138)
.L_138:
        /*001c*/ 	.word	0x00000000
        /*0020*/ 	.short	0x0002
        /*0022*/ 	.short	0x0010
        /*0024*/ 	.byte	0x00, 0xf5, 0x21, 0x00


	//----- nvinfo : EIATTR_KPARAM_INFO
	.align		4
.L_139:
        /*0028*/ 	.byte	0x04, 0x17
        /*002a*/ 	.short	(.L_141 - .L_140)
.L_140:
        /*002c*/ 	.word	0x00000000
        /*0030*/ 	.short	0x0001
        /*0032*/ 	.short	0x0008
        /*0034*/ 	.byte	0x00, 0xf5, 0x21, 0x00


	//----- nvinfo : EIATTR_KPARAM_INFO
	.align		4
.L_141:
        /*0038*/ 	.byte	0x04, 0x17
        /*003a*/ 	.short	(.L_143 - .L_142)
.L_142:
        /*003c*/ 	.word	0x00000000
        /*0040*/ 	.short	0x0000
        /*0042*/ 	.short	0x0000
        /*0044*/ 	.byte	0x00, 0xf5, 0x21, 0x00


	//----- nvinfo : EIATTR_SPARSE_MMA_MASK
	.align		4
.L_143:
        /*0048*/ 	.byte	0x03, 0x50
        /*004a*/ 	.short	0x0000


	//----- nvinfo : EIATTR_MAXREG_COUNT
	.align		4
        /*004c*/ 	.byte	0x03, 0x1b
        /*004e*/ 	.short	0x00ff


	//----- nvinfo : EIATTR_NUM_BARRIERS
	.align		4
        /*0050*/ 	.byte	0x02, 0x4c
        /*0052*/ 	.byte	0x01
	.zero		1


	//----- nvinfo : EIATTR_MERCURY_ISA_VERSION
	.align		4
        /*0054*/ 	.byte	0x03, 0x5f
        /*0056*/ 	.short	0x0101


	//----- nvinfo : EIATTR_VRC_CTA_INIT_COUNT
	.align		4
        /*0058*/ 	.byte	0x02, 0x4a
	.zero		1
	.zero		1


	//----- nvinfo : EIATTR_EXIT_INSTR_OFFSETS
	.align		4
        /*005c*/ 	.byte	0x04, 0x1c
        /*005e*/ 	.short	(.L_145 - .L_144)


	//   ....[0]....
.L_144:
        /*0060*/ 	.word	0x00000310


	//   ....[1]....
        /*0064*/ 	.word	0x000003c0


	//----- nvinfo : EIATTR_CRS_STACK_SIZE
	.align		4
.L_145:
        /*0068*/ 	.byte	0x04, 0x1e
        /*006a*/ 	.short	(.L_147 - .L_146)
.L_146:
        /*006c*/ 	.word	0x00000000


	//----- nvinfo : EIATTR_CBANK_PARAM_SIZE
	.align		4
.L_147:
        /*0070*/ 	.byte	0x03, 0x19
        /*0072*/ 	.short	0x001c


	//----- nvinfo : EIATTR_PARAM_CBANK
	.align		4
        /*0074*/ 	.byte	0x04, 0x0a
        /*0076*/ 	.short	(.L_149 - .L_148)
	.align		4
.L_148:
        /*0078*/ 	.word	index@(.nv.constant0._Z9vectorDotPdS_S_i)
        /*007c*/ 	.short	0x0380
        /*007e*/ 	.short	0x001c


	//----- nvinfo : EIATTR_SW_WAR
	.align		4
.L_149:
        /*0080*/ 	.byte	0x04, 0x36
        /*0082*/ 	.short	(.L_151 - .L_150)
.L_150:
        /*0084*/ 	.word	0x00000008
.L_151:


//--------------------- .nv.info._Z22makeImageBlackAndWhitePiS_S_S_ii --------------------------
	.section	.nv.info._Z22makeImageBlackAndWhitePiS_S_S_ii,"",@"SHT_CUDA_INFO"
	.sectionflags	@""
	.align	4


	//----- nvinfo : EIATTR_CUDA_API_VERSION
	.align		4
        /*0000*/ 	.byte	0x04, 0x37
        /*0002*/ 	.short	(.L_153 - .L_152)
.L_152:
        /*0004*/ 	.word	0x00000082


	//----- nvinfo : EIATTR_KPARAM_INFO
	.align		4
.L_153:
        /*0008*/ 	.byte	0x04, 0x17
        /*000a*/ 	.short	(.L_155 - .L_154)
.L_154:
        /*000c*/ 	.word	0x00000000
        /*0010*/ 	.short	0x0005
        /*0012*/ 	.short	0x0024
        /*0014*/ 	.byte	0x00, 0xf0, 0x11, 0x00


	//----- nvinfo : EIATTR_KPARAM_INFO
	.align		4
.L_155:
        /*0018*/ 	.byte	0x04, 0x17
        /*001a*/ 	.short	(.L_157 - .L_156)
.L_156:
        /*001c*/ 	.word	0x00000000
        /*0020*/ 	.short	0x0004
        /*0022*/ 	.short	0x0020
        /*0024*/ 	.byte	0x00, 0xf0, 0x11, 0x00


	//----- nvinfo : EIATTR_KPARAM_INFO
	.align		4
.L_157:
        /*0028*/ 	.byte	0x04, 0x17
        /*002a*/ 	.short	(.L_159 - .L_158)
.L_158:
        /*002c*/ 	.word	0x00000000
        /*0030*/ 	.short	0x0003
        /*0032*/ 	.short	0x0018
        /*0034*/ 	.byte	0x00, 0xf5, 0x21, 0x00


	//----- nvinfo : EIATTR_KPARAM_INFO
	.align		4
.L_159:
        /*0038*/ 	.byte	0x04, 0x17
        /*003a*/ 	.short	(.L_161 - .L_160)
.L_160:
        /*003c*/ 	.word	0x00000000
        /*0040*/ 	.short	0x0002
        /*0042*/ 	.short	0x0010
        /*0044*/ 	.byte	0x00, 0xf5, 0x21, 0x00


	//----- nvinfo : EIATTR_KPARAM_INFO
	.align		4
.L_161:
        /*0048*/ 	.byte	0x04, 0x17
        /*004a*/ 	.short	(.L_163 - .L_162)
.L_162:
        /*004c*/ 	.word	0x00000000
        /*0050*/ 	.short	0x0001
        /*0052*/ 	.short	0x0008
        /*0054*/ 	.byte	0x00, 0xf5, 0x21, 0x00


	//----- nvinfo : EIATTR_KPARAM_INFO
	.align		4
.L_163:
        /*0058*/ 	.byte	0x04, 0x17
        /*005a*/ 	.short	(.L_165 - .L_164)
.L_164:
        /*005c*/ 	.word	0x00000000
        /*0060*/ 	.short	0x0000
        /*0062*/ 	.short	0x0000
        /*0064*/ 	.byte	0x00, 0xf5, 0x21, 0x00


	//----- nvinfo : EIATTR_SPARSE_MMA_MASK
	.align		4
.L_165:
        /*0068*/ 	.byte	0x03, 0x50
        /*006a*/ 	.short	0x0000


	//----- nvinfo : EIATTR_MAXREG_COUNT
	.align		4
        /*006c*/ 	.byte	0x03, 0x1b
        /*006e*/ 	.short	0x00ff


	//----- nvinfo : EIATTR_MERCURY_ISA_VERSION
	.align		4
        /*0070*/ 	.byte	0x03, 0x5f
        /*0072*/ 	.short	0x0101


	//----- nvinfo : EIATTR_VRC_CTA_INIT_COUNT
	.align		4
        /*0074*/ 	.byte	0x02, 0x4a
	.zero		1
	.zero		1


	//----- nvinfo : EIATTR_EXIT_INSTR_OFFSETS
	.align		4
        /*0078*/ 	.byte	0x04, 0x1c
        /*007a*/ 	.short	(.L_167 - .L_166)


	//   ....[0]....
.L_166:
        /*007c*/ 	.word	0x00000080


	//   ....[1]....
        /*0080*/ 	.word	0x00000280


	//----- nvinfo : EIATTR_CRS_STACK_SIZE
	.align		4
.L_167:
        /*0084*/ 	.byte	0x04, 0x1e
        /*0086*/ 	.short	(.L_169 - .L_168)
.L_168:
        /*0088*/ 	.word	0x00000000


	//----- nvinfo : EIATTR_CBANK_PARAM_SIZE
	.align		4
.L_169:
        /*008c*/ 	.byte	0x03, 0x19
        /*008e*/ 	.short	0x0028


	//----- nvinfo : EIATTR_PARAM_CBANK
	.align		4
        /*0090*/ 	.byte	0x04, 0x0a
        /*0092*/ 	.short	(.L_171 - .L_170)
	.align		4
.L_170:
        /*0094*/ 	.word	index@(.nv.constant0._Z22makeImageBlackAndWhitePiS_S_S_ii)
        /*0098*/ 	.short	0x0380
        /*009a*/ 	.short	0x0028


	//----- nvinfo : EIATTR_SW_WAR
	.align		4
.L_171:
        /*009c*/ 	.byte	0x04, 0x36
        /*009e*/ 	.short	(.L_173 - .L_172)
.L_172:
        /*00a0*/ 	.word	0x00000008
.L_173:


//--------------------- .nv.callgraph             --------------------------
	.section	.nv.callgraph,"",@"SHT_CUDA_CALLGRAPH"
	.align	4
	.sectionentsize	8
	.align		4
        /*0000*/ 	.word	0x00000000
	.align		4
        /*0004*/ 	.word	0xffffffff
	.align		4
        /*0008*/ 	.word	0x00000000
	.align		4
        /*000c*/ 	.word	0xfffffffe
	.align		4
        /*0010*/ 	.word	0x00000000
	.align		4
        /*0014*/ 	.word	0xfffffffd
	.align		4
        /*0018*/ 	.word	0x00000000
	.align		4
        /*001c*/ 	.word	0xfffffffc


//--------------------- .text._Z19calculateImageErrorPiS_S_S_S_S_S_S_S_ii --------------------------
	.section	.text._Z19calculateImageErrorPiS_S_S_S_S_S_S_S_ii,"ax",@progbits
	.align	128
        .global         _Z19calculateImageErrorPiS_S_S_S_S_S_S_S_ii
        .type           _Z19calculateImageErrorPiS_S_S_S_S_S_S_S_ii,@function
        .size           _Z19calculateImageErrorPiS_S_S_S_S_S_S_S_ii,(.L_x_30 - _Z19calculateImageErrorPiS_S_S_S_S_S_S_S_ii)
        .other          _Z19calculateImageErrorPiS_S_S_S_S_S_S_S_ii,@"STO_CUDA_ENTRY STV_DEFAULT"
_Z19calculateImageErrorPiS_S_S_S_S_S_S_S_ii:
.text._Z19calculateImageErrorPiS_S_S_S_S_S_S_S_ii:
[----:B------:R-:W-:Y:S01]  /*0000*/  LDC R1, c[0x0][0x37c] ;  /* 0x0000df00ff017b82 */ /* 0x000fe20000000800 */
[----:B------:R-:W0:Y:S07]  /*0010*/  S2R R3, SR_TID.X ;  /* 0x0000000000037919 */ /* 0x000e2e0000002100 */
[----:B------:R-:W0:Y:S01]  /*0020*/  S2UR UR4, SR_CTAID.X ;  /* 0x00000000000479c3 */ /* 0x000e220000002500 */
[----:B------:R-:W1:Y:S07]  /*0030*/  LDCU.64 UR8, c[0x0][0x358] ;  /* 0x00006b00ff0877ac */ /* 0x000e6e0008000a00 */
[----:B------:R-:W0:Y:S08]  /*0040*/  LDC R2, c[0x0][0x360] ;  /* 0x0000d800ff027b82 */ /* 0x000e300000000800 */
[----:B------:R-:W2:Y:S08]  /*0050*/  LDC.64 R10, c[0x0][0x388] ;  /* 0x0000e200ff0a7b82 */ /* 0x000eb00000000a00 */
[----:B------:R-:W3:Y:S08]  /*0060*/  LDC.64 R12, c[0x0][0x3a0] ;  /* 0x0000e800ff0c7b82 */ /* 0x000ef00000000a00 */
[----:B------:R-:W4:Y:S01]  /*0070*/  LDC.64 R6, c[0x0][0x380] ;  /* 0x0000e000ff067b82 */ /* 0x000f220000000a00 */
[----:B0-----:R-:W-:-:S07]  /*0080*/  IMAD R0, R2, UR4, R3 ;  /* 0x0000000402007c24 */ /* 0x001fce000f8e0203 */
[----:B------:R-:W0:Y:S08]  /*0090*/  LDC.64 R8, c[0x0][0x398] ;  /* 0x0000e600ff087b82 */ /* 0x000e300000000a00 */
[----:B------:R-:W5:Y:S08]  /*00a0*/  LDC.64 R14, c[0x0][0x390] ;  /* 0x0000e400ff0e7b82 */ /* 0x000f700000000a00 */
[----:B------:R-:W5:Y:S01]  /*00b0*/  LDC.64 R4, c[0x0][0x3a8] ;  /* 0x0000ea00ff047b82 */ /* 0x000f620000000a00 */
[----:B--2---:R-:W-:-:S04]  /*00c0*/  IMAD.WIDE R10, R0, 0x4, R10 ;  /* 0x00000004000a7825 */ /* 0x004fc800078e020a */
[C---:B---3--:R-:W-:Y:S02]  /*00d0*/  IMAD.WIDE R12, R0.reuse, 0x4, R12 ;  /* 0x00000004000c7825 */ /* 0x048fe400078e020c */
[----:B-1----:R-:W2:Y:S02]  /*00e0*/  LDG.E R10, desc[UR8][R10.64] ;  /* 0x000000080a0a7981 */ /* 0x002ea4000c1e1900 */
[C---:B----4-:R-:W-:Y:S02]  /*00f0*/  IMAD.WIDE R6, R0.reuse, 0x4, R6 ;  /* 0x0000000400067825 */ /* 0x050fe400078e0206 */
[----:B------:R-:W2:Y:S02]  /*0100*/  LDG.E R13, desc[UR8][R12.64] ;  /* 0x000000080c0d7981 */ /* 0x000ea4000c1e1900 */
[C---:B0-----:R-:W-:Y:S02]  /*0110*/  IMAD.WIDE R8, R0.reuse, 0x4, R8 ;  /* 0x0000000400087825 */ /* 0x041fe400078e0208 */
[----:B------:R-:W3:Y:S02]  /*0120*/  LDG.E R6, desc[UR8][R6.64] ;  /* 0x0000000806067981 */ /* 0x000ee4000c1e1900 */
[----:B-----5:R-:W-:-:S02]  /*0130*/  IMAD.WIDE R14, R0, 0x4, R14 ;  /* 0x00000004000e7825 */ /* 0x020fc400078e020e */
[----:B------:R-:W3:Y:S04]  /*0140*/  LDG.E R9, desc[UR8][R8.64] ;  /* 0x0000000808097981 */ /* 0x000ee8000c1e1900 */
[----:B------:R-:W4:Y:S01]  /*0150*/  LDG.E R14, desc[UR8][R14.64] ;  /* 0x000000080e0e7981 */ /* 0x000f22000c1e1900 */
[----:B------:R-:W-:-:S06]  /*0160*/  IMAD.WIDE R4, R0, 0x4, R4 ;  /* 0x0000000400047825 */ /* 0x000fcc00078e0204 */
[----:B------:R0:W4:Y:S01]  /*0170*/  LDG.E R5, desc[UR8][R4.64] ;  /* 0x0000000804057981 */ /* 0x000122000c1e1900 */
[----:B------:R-:W1:Y:S01]  /*0180*/  S2UR UR6, SR_CgaCtaId ;  /* 0x00000000000679c3 */ /* 0x000e620000008800 */
[----:B------:R-:W-:Y:S02]  /*0190*/  UMOV UR4, 0x400 ;  /* 0x0000040000047882 */ /* 0x000fe40000000000 */
[----:B------:R-:W-:Y:S01]  /*01a0*/  UIADD3 UR5, UPT, UPT, UR4, 0x400, URZ ;  /* 0x0000040004057890 */ /* 0x000fe2000fffe0ff */
[----:B------:R-:W-:Y:S01]  /*01b0*/  ISETP.GE.U32.AND P0, PT, R2, 0x2, PT ;  /* 0x000000020200780c */ /* 0x000fe20003f06070 */
[----:B-1----:R-:W-:Y:S02]  /*01c0*/  ULEA UR7, UR6, UR4, 0x18 ;  /* 0x0000000406077291 */ /* 0x002fe4000f8ec0ff */
[----:B------:R-:W-:Y:S02]  /*01d0*/  UIADD3 UR4, UPT, UPT, UR4, 0x800, URZ ;  /* 0x0000080004047890 */ /* 0x000fe4000fffe0ff */
[----:B------:R-:W-:-:S02]  /*01e0*/  ULEA UR5, UR6, UR5, 0x18 ;  /* 0x0000000506057291 */ /* 0x000fc4000f8ec0ff */
[----:B------:R-:W-:Y:S01]  /*01f0*/  ULEA UR4, UR6, UR4, 0x18 ;  /* 0x0000000406047291 */ /* 0x000fe2000f8ec0ff */
[----:B------:R-:W-:-:S03]  /*0200*/  LEA R3, R0, UR7, 0x2 ;  /* 0x0000000700037c11 */ /* 0x000fc6000f8e10ff */
[----:B0-----:R-:W-:Y:S01]  /*0210*/  LEA R4, R0, UR5, 0x2 ;  /* 0x0000000500047c11 */ /* 0x001fe2000f8e10ff */
[----:B--2---:R-:W-:-:S05]  /*0220*/  IMAD.IADD R10, R10, 0x1, -R13 ;  /* 0x000000010a0a7824 */ /* 0x004fca00078e0a0d */
[----:B------:R-:W-:Y:S01]  /*0230*/  IABS R10, R10 ;  /* 0x0000000a000a7213 */ /* 0x000fe20000000000 */
[----:B---3--:R-:W-:-:S05]  /*0240*/  IMAD.IADD R6, R6, 0x1, -R9 ;  /* 0x0000000106067824 */ /* 0x008fca00078e0a09 */
[----:B------:R-:W-:Y:S02]  /*0250*/  IABS R6, R6 ;  /* 0x0000000600067213 */ /* 0x000fe40000000000 */
[----:B----4-:R-:W-:Y:S02]  /*0260*/  IADD3 R7, PT, PT, R14, -R5, RZ ;  /* 0x800000050e077210 */ /* 0x010fe40007ffe0ff */
[----:B------:R-:W-:Y:S02]  /*0270*/  LEA R5, R0, UR4, 0x2 ;  /* 0x0000000400057c11 */ /* 0x000fe4000f8e10ff */
[----:B------:R-:W-:Y:S01]  /*0280*/  IABS R8, R7 ;  /* 0x0000000700087213 */ /* 0x000fe20000000000 */
[----:B------:R-:W-:Y:S01]  /*0290*/  IMAD.MOV.U32 R7, RZ, RZ, R10 ;  /* 0x000000ffff077224 */ /* 0x000fe200078e000a */
[----:B------:R0:W-:Y:S04]  /*02a0*/  STS [R3], R6 ;  /* 0x0000000603007388 */ /* 0x0001e80000000800 */
[----:B------:R0:W-:Y:S04]  /*02b0*/  STS [R4], R7 ;  /* 0x0000000704007388 */ /* 0x0001e80000000800 */
[----:B------:R0:W-:Y:S01]  /*02c0*/  STS [R5], R8 ;  /* 0x0000000805007388 */ /* 0x0001e20000000800 */
[----:B------:R-:W-:Y:S06]  /*02d0*/  BAR.SYNC.DEFER_BLOCKING 0x0 ;  /* 0x0000000000007b1d */ /* 0x000fec0000010000 */
[----:B------:R-:W-:Y:S05]  /*02e0*/  @!P0 BRA `(.L_x_0) ;  /* 0x0000000000608947 */ /* 0x000fea0003800000 */
.L_x_3:
[----:B------:R-:W-:Y:S01]  /*02f0*/  SHF.R.U32.HI R12, RZ, 0x1, R2 ;  /* 0x00000001ff0c7819 */ /* 0x000fe20000011602 */
[----:B------:R-:W-:Y:S03]  /*0300*/  BSSY.RECONVERGENT B0, `(.L_x_1) ;  /* 0x0000012000007945 */ /* 0x000fe60003800200 */
[----:B------:R-:W-:-:S13]  /*0310*/  ISETP.GE.AND P0, PT, R0, R12, PT ;  /* 0x0000000c0000720c */ /* 0x000fda0003f06270 */
[----:B-1----:R-:W-:Y:S05]  /*0320*/  @P0 BRA `(.L_x_2) ;  /* 0x00000000003c0947 */ /* 0x002fea0003800000 */
[----:B0-----:R-:W-:Y:S01]  /*0330*/  LEA R6, R12, R3, 0x2 ;  /* 0x000000030c067211 */ /* 0x001fe200078e10ff */
[----:B------:R-:W-:Y:S05]  /*0340*/  LDS R7, [R3] ;  /* 0x0000000003077984 */ /* 0x000fea0000000800 */
[----:B------:R-:W0:Y:S02]  /*0350*/  LDS R6, [R6] ;  /* 0x0000000006067984 */ /* 0x000e240000000800 */
[----:B0-----:R-:W-:Y:S01]  /*0360*/  IMAD.IADD R8, R6, 0x1, R7 ;  /* 0x0000000106087824 */ /* 0x001fe200078e0207 */
[----:B------:R-:W-:-:S04]  /*0370*/  LEA R7, R12, R4, 0x2 ;  /* 0x000000040c077211 */ /* 0x000fc800078e10ff */
[----:B------:R-:W-:Y:S04]  /*0380*/  STS [R3], R8 ;  /* 0x0000000803007388 */ /* 0x000fe80000000800 */
[----:B------:R-:W-:Y:S04]  /*0390*/  LDS R7, [R7] ;  /* 0x0000000007077984 */ /* 0x000fe80000000800 */
[----:B------:R-:W0:Y:S02]  /*03a0*/  LDS R10, [R4] ;  /* 0x00000000040a7984 */ /* 0x000e240000000800 */
[----:B0-----:R-:W-:Y:S01]  /*03b0*/  IMAD.IADD R9, R7, 0x1, R10 ;  /* 0x0000000107097824 */ /* 0x001fe200078e020a */
[----:B------:R-:W-:-:S04]  /*03c0*/  LEA R10, R12, R5, 0x2 ;  /* 0x000000050c0a7211 */ /* 0x000fc800078e10ff */
[----:B------:R-:W-:Y:S04]  /*03d0*/  STS [R4], R9 ;  /* 0x0000000904007388 */ /* 0x000fe80000000800 */
[----:B------:R-:W-:Y:S04]  /*03e0*/  LDS R10, [R10] ;  /* 0x000000000a0a7984 */ /* 0x000fe80000000800 */
[----:B------:R-:W0:Y:S02]  /*03f0*/  LDS R11, [R5] ;  /* 0x00000000050b7984 */ /* 0x000e240000000800 */
[----:B0-----:R-:W-:-:S05]  /*0400*/  IMAD.IADD R6, R10, 0x1, R11 ;  /* 0x000000010a067824 */ /* 0x001fca00078e020b */
[----:B------:R1:W-:Y:S02]  /*0410*/  STS [R5], R6 ;  /* 0x0000000605007388 */ /* 0x0003e40000000800 */
.L_x_2:
[----:B------:R-:W-:Y:S05]  /*0420*/  BSYNC.RECONVERGENT B0 ;  /* 0x0000000000007941 */ /* 0x000fea0003800200 */
.L_x_1:
[----:B------:R-:W-:Y:S01]  /*0430*/  BAR.SYNC.DEFER_BLOCKING 0x0 ;  /* 0x0000000000007b1d */ /* 0x000fe20000010000 */
[----:B------:R-:W-:Y:S02]  /*0440*/  ISETP.GT.U32.AND P0, PT, R2, 0x3, PT ;  /* 0x000000030200780c */ /* 0x000fe40003f04070 */
[----:B------:R-:W-:-:S11]  /*0450*/  MOV R2, R12 ;  /* 0x0000000c00027202 */ /* 0x000fd60000000f00 */
[----:B------:R-:W-:Y:S05]  /*0460*/  @P0 BRA `(.L_x_3) ;  /* 0xfffffffc00a00947 */ /* 0x000fea000383ffff */
.L_x_0:
[----:B------:R-:W-:-:S13]  /*0470*/  ISETP.NE.AND P0, PT, R0, RZ, PT ;  /* 0x000000ff0000720c */ /* 0x000fda0003f05270 */
[----:B------:R-:W-:Y:S05]  /*0480*/  @P0 EXIT ;  /* 0x000000000000094d */ /* 0x000fea0003800000 */
[----:B0-----:R-:W0:Y:S08]  /*0490*/  LDC.64 R2, c[0x0][0x3b0] ;  /* 0x0000ec00ff027b82 */ /* 0x001e300000000a00 */
[----:B-1----:R-:W1:Y:S08]  /*04a0*/  LDC.64 R4, c[0x0][0x3b8] ;  /* 0x0000ee00ff047b82 */ /* 0x002e700000000a00 */
[----:B------:R-:W2:Y:S01]  /*04b0*/  LDC.64 R6, c[0x0][0x3c0] ;  /* 0x0000f000ff067b82 */ /* 0x000ea20000000a00 */
[----:B0-----:R-:W3:Y:S04]  /*04c0*/  LDG.E R2, desc[UR8][R2.64] ;  /* 0x0000000802027981 */ /* 0x001ee8000c1e1900 */
[----:B-1----:R-:W4:Y:S04]  /*04d0*/  LDG.E R4, desc[UR8][R4.64] ;  /* 0x0000000804047981 */ /* 0x002f28000c1e1900 */
[----:B--2---:R-:W2:Y:S01]  /*04e0*/  LDG.E R6, desc[UR8][R6.64] ;  /* 0x0000000806067981 */ /* 0x004ea2000c1e1900 */
[----:B------:R-:W0:Y:S01]  /*04f0*/  S2UR UR5, SR_CgaCtaId ;  /* 0x00000000000579c3 */ /* 0x000e220000008800 */
[----:B------:R-:W-:-:S02]  /*0500*/  UMOV UR4, 0x400 ;  /* 0x0000040000047882 */ /* 0x000fc40000000000 */
[----:B------:R-:W-:Y:S02]  /*0510*/  UIADD3 UR6, UPT, UPT, UR4, 0x400, URZ ;  /* 0x0000040004067890 */ /* 0x000fe4000fffe0ff */
[----:B------:R-:W-:Y:S02]  /*0520*/  UIADD3 UR7, UPT, UPT, UR4, 0x800, URZ ;  /* 0x0000080004077890 */ /* 0x000fe4000fffe0ff */
[----:B0-----:R-:W-:Y:S02]  /*0530*/  ULEA UR4, UR5, UR4, 0x18 ;  /* 0x0000000405047291 */ /* 0x001fe4000f8ec0ff */
[----:B------:R-:W-:Y:S02]  /*0540*/  ULEA UR6, UR5, UR6, 0x18 ;  /* 0x0000000605067291 */ /* 0x000fe4000f8ec0ff */
[----:B------:R-:W-:-:S05]  /*0550*/  ULEA UR7, UR5, UR7, 0x18 ;  /* 0x0000000705077291 */ /* 0x000fca000f8ec0ff */
[----:B---3--:R-:W-:Y:S04]  /*0560*/  ATOMS.ADD RZ, [UR4], R2 ;  /* 0x00000002ffff798c */ /* 0x008fe80008000004 */
[----:B----4-:R-:W-:Y:S04]  /*0570*/  ATOMS.ADD RZ, [UR6], R4 ;  /* 0x00000004ffff798c */ /* 0x010fe80008000006 */
[----:B--2---:R-:W-:Y:S01]  /*0580*/  ATOMS.ADD RZ, [UR7], R6 ;  /* 0x00000006ffff798c */ /* 0x004fe20008000007 */
[----:B------:R-:W-:Y:S05]  /*0590*/  EXIT ;  /* 0x000000000000794d */ /* 0x000fea0003800000 */
.L_x_4:
[----:B------:R-:W-:-:S00]  /*05a0*/  BRA `(.L_x_4) ;  /* 0xfffffffc00fc7947 */ /* 0x000fc0000383ffff */
[----:B------:R-:W-:-:S00]  /*05b0*/  NOP ;  /* 0x0000000000007918 */ /* 0x000fc00000000000 */
        /* <DEDUP_REMOVED lines=12> */
.L_x_30:


//--------------------- .text._Z10pixelScalePiPdii --------------------------
	.section	.text._Z10pixelScalePiPdii,"ax",@progbits
	.align	128
        .global         _Z10pixelScalePiPdii
        .type           _Z10pixelScalePiPdii,@function
        .size           _Z10pixelScalePiPdii,(.L_x_29 - _Z10pixelScalePiPdii)
        .other          _Z10pixelScalePiPdii,@"STO_CUDA_ENTRY STV_DEFAULT"
_Z10pixelScalePiPdii:
.text._Z10pixelScalePiPdii:
[----:B------:R-:W-:Y:S01]  /*0000*/  LDC R1, c[0x0][0x37c] ;  /* 0x0000df00ff017b82 */ /* 0x000fe20000000800 */
[----:B------:R-:W0:Y:S01]  /*0010*/  S2R R9, SR_CTAID.X ;  /* 0x0000000000097919 */ /* 0x000e220000002500 */
[----:B------:R-:W1:Y:S01]  /*0020*/  LDCU.64 UR6, c[0x0][0x390] ;  /* 0x00007200ff0677ac */ /* 0x000e620008000a00 */
[----:B------:R-:W0:Y:S01]  /*0030*/  S2R R0, SR_TID.X ;  /* 0x0000000000007919 */ /* 0x000e220000002100 */
[----:B------:R-:W0:Y:S01]  /*0040*/  LDCU UR5, c[0x0][0x360] ;  /* 0x00006c00ff0577ac */ /* 0x000e220008000800 */
[----:B-1----:R-:W-:Y:S01]  /*0050*/  UIMAD UR4, UR7, UR6, URZ ;  /* 0x00000006070472a4 */ /* 0x002fe2000f8e02ff */
[----:B0-----:R-:W-:-:S05]  /*0060*/  IMAD R9, R9, UR5, R0 ;  /* 0x0000000509097c24 */ /* 0x001fca000f8e0200 */
[----:B------:R-:W-:-:S13]  /*0070*/  ISETP.GE.AND P0, PT, R9, UR4, PT ;  /* 0x0000000409007c0c */ /* 0x000fda000bf06270 */
[----:B------:R-:W-:Y:S05]  /*0080*/  @P0 EXIT ;  /* 0x000000000000094d */ /* 0x000fea0003800000 */
[----:B------:R-:W0:Y:S01]  /*0090*/  LDC.64 R4, c[0x0][0x380] ;  /* 0x0000e000ff047b82 */ /* 0x000e220000000a00 */
[----:B------:R-:W1:Y:S01]  /*00a0*/  LDCU UR6, c[0x0][0x370] ;  /* 0x00006e00ff0677ac */ /* 0x000e620008000800 */
[----:B------:R-:W2:Y:S06]  /*00b0*/  LDCU.64 UR8, c[0x0][0x358] ;  /* 0x00006b00ff0877ac */ /* 0x000eac0008000a00 */
[----:B------:R-:W3:Y:S01]  /*00c0*/  LDC.64 R6, c[0x0][0x388] ;  /* 0x0000e200ff067b82 */ /* 0x000ee20000000a00 */
[----:B-1----:R-:W-:-:S12]  /*00d0*/  UIMAD UR5, UR5, UR6, URZ ;  /* 0x00000006050572a4 */ /* 0x002fd8000f8e02ff */
.L_x_7:
[----:B0-----:R-:W-:-:S05]  /*00e0*/  IMAD.WIDE R2, R9, 0x4, R4 ;  /* 0x0000000409027825 */ /* 0x001fca00078e0204 */
[----:B--2---:R-:W2:Y:S01]  /*00f0*/  LDG.E R0, desc[UR8][R2.64] ;  /* 0x0000000802007981 */ /* 0x004ea2000c1e1900 */
[----:B------:R-:W0:Y:S01]  /*0100*/  MUFU.RCP64H R11, 255 ;  /* 0x406fe000000b7908 */ /* 0x000e220000001800 */
[----:B------:R-:W-:Y:S01]  /*0110*/  IMAD.MOV.U32 R14, RZ, RZ, 0x0 ;  /* 0x00000000ff0e7424 */ /* 0x000fe200078e00ff */
[----:B------:R-:W-:Y:S01]  /*0120*/  BSSY.RECONVERGENT B0, `(.L_x_5) ;  /* 0x0000014000007945 */ /* 0x000fe20003800200 */
[----:B------:R-:W-:Y:S02]  /*0130*/  IMAD.MOV.U32 R15, RZ, RZ, 0x406fe000 ;  /* 0x406fe000ff0f7424 */ /* 0x000fe400078e00ff */
[----:B------:R-:W-:-:S06]  /*0140*/  IMAD.MOV.U32 R10, RZ, RZ, 0x1 ;  /* 0x00000001ff0a7424 */ /* 0x000fcc00078e00ff */
[----:B0-----:R-:W-:-:S08]  /*0150*/  DFMA R12, R10, -R14, 1 ;  /* 0x3ff000000a0c742b */ /* 0x001fd0000000080e */
[----:B------:R-:W-:-:S08]  /*0160*/  DFMA R12, R12, R12, R12 ;  /* 0x0000000c0c0c722b */ /* 0x000fd0000000000c */
[----:B------:R-:W-:-:S08]  /*0170*/  DFMA R12, R10, R12, R10 ;  /* 0x0000000c0a0c722b */ /* 0x000fd0000000000a */
[----:B------:R-:W-:-:S08]  /*0180*/  DFMA R14, R12, -R14, 1 ;  /* 0x3ff000000c0e742b */ /* 0x000fd0000000080e */
[----:B------:R-:W-:Y:S01]  /*0190*/  DFMA R14, R12, R14, R12 ;  /* 0x0000000e0c0e722b */ /* 0x000fe2000000000c */
[----:B--2---:R-:W0:Y:S07]  /*01a0*/  I2F.F64 R10, R0 ;  /* 0x00000000000a7312 */ /* 0x004e2e0000201c00 */
[----:B0-----:R-:W-:Y:S01]  /*01b0*/  DMUL R12, R10, R14 ;  /* 0x0000000e0a0c7228 */ /* 0x001fe20000000000 */
[----:B------:R-:W-:-:S07]  /*01c0*/  FSETP.GEU.AND P1, PT, |R11|, 6.5827683646048100446e-37, PT ;  /* 0x036000000b00780b */ /* 0x000fce0003f2e200 */
[----:B------:R-:W-:-:S08]  /*01d0*/  DFMA R2, R12, -255, R10 ;  /* 0xc06fe0000c02782b */ /* 0x000fd0000000000a */
[----:B------:R-:W-:-:S10]  /*01e0*/  DFMA R2, R14, R2, R12 ;  /* 0x000000020e02722b */ /* 0x000fd4000000000c */
[----:B------:R-:W-:-:S05]  /*01f0*/  FFMA R8, RZ, 3.748046875, R3 ;  /* 0x406fe000ff087823 */ /* 0x000fca0000000003 */
[----:B------:R-:W-:-:S13]  /*0200*/  FSETP.GT.AND P0, PT, |R8|, 1.469367938527859385e-39, PT ;  /* 0x001000000800780b */ /* 0x000fda0003f04200 */
[----:B------:R-:W-:Y:S05]  /*0210*/  @P0 BRA P1, `(.L_x_6) ;  /* 0x0000000000100947 */ /* 0x000fea0000800000 */
[----:B------:R-:W-:-:S07]  /*0220*/  MOV R0, 0x240 ;  /* 0x0000024000007802 */ /* 0x000fce0000000f00 */
[----:B---3--:R-:W-:Y:S05]  /*0230*/  CALL.REL.NOINC `($__internal_0_$__cuda_sm20_div_rn_f64_full) ;  /* 0x0000000000247944 */ /* 0x008fea0003c00000 */
[----:B------:R-:W-:Y:S02]  /*0240*/  IMAD.MOV.U32 R2, RZ, RZ, R16 ;  /* 0x000000ffff027224 */ /* 0x000fe400078e0010 */
[----:B------:R-:W-:-:S07]  /*0250*/  IMAD.MOV.U32 R3, RZ, RZ, R17 ;  /* 0x000000ffff037224 */ /* 0x000fce00078e0011 */
.L_x_6:
[----:B------:R-:W-:Y:S05]  /*0260*/  BSYNC.RECONVERGENT B0 ;  /* 0x0000000000007941 */ /* 0x000fea0003800200 */
.L_x_5:
[----:B---3--:R-:W-:-:S04]  /*0270*/  IMAD.WIDE R10, R9, 0x8, R6 ;  /* 0x00000008090a7825 */ /* 0x008fc800078e0206 */
[----:B------:R-:W-:Y:S01]  /*0280*/  VIADD R9, R9, UR5 ;  /* 0x0000000509097c36 */ /* 0x000fe20008000000 */
[----:B------:R1:W-:Y:S04]  /*0290*/  STG.E.64 desc[UR8][R10.64], R2 ;  /* 0x000000020a007986 */ /* 0x0003e8000c101b08 */
[----:B------:R-:W-:-:S13]  /*02a0*/  ISETP.GE.AND P0, PT, R9, UR4, PT ;  /* 0x0000000409007c0c */ /* 0x000fda000bf06270 */
[----:B-1----:R-:W-:Y:S05]  /*02b0*/  @!P0 BRA `(.L_x_7) ;  /* 0xfffffffc00888947 */ /* 0x002fea000383ffff */
[----:B------:R-:W-:Y:S05]  /*02c0*/  EXIT ;  /* 0x000000000000794d */ /* 0x000fea0003800000 */
        .weak           $__internal_0_$__cuda_sm20_div_rn_f64_full
        .type           $__internal_0_$__cuda_sm20_div_rn_f64_full,@function
        .size           $__internal_0_$__cuda_sm20_div_rn_f64_full,(.L_x_29 - $__internal_0_$__cuda_sm20_div_rn_f64_full)
$__internal_0_$__cuda_sm20_div_rn_f64_full:
[----:B------:R-:W-:Y:S01]  /*02d0*/  IMAD.MOV.U32 R3, RZ, RZ, 0x3fffe000 ;  /* 0x3fffe000ff037424 */ /* 0x000fe200078e00ff */
[C---:B------:R-:W-:Y:S01]  /*02e0*/  FSETP.GEU.AND P1, PT, |R11|.reuse, 1.469367938527859385e-39, PT ;  /* 0x001000000b00780b */ /* 0x040fe20003f2e200 */
[----:B------:R-:W-:Y:S01]  /*02f0*/  IMAD.MOV.U32 R2, RZ, RZ, 0x0 ;  /* 0x00000000ff027424 */ /* 0x000fe200078e00ff */
[----:B------:R-:W-:Y:S01]  /*0300*/  LOP3.LUT R8, R11, 0x7ff00000, RZ, 0xc0, !PT ;  /* 0x7ff000000b087812 */ /* 0x000fe200078ec0ff */
[----:B------:R-:W0:Y:S01]  /*0310*/  MUFU.RCP64H R13, R3 ;  /* 0x00000003000d7308 */ /* 0x000e220000001800 */
[----:B------:R-:W-:Y:S01]  /*0320*/  IMAD.MOV.U32 R12, RZ, RZ, 0x1 ;  /* 0x00000001ff0c7424 */ /* 0x000fe200078e00ff */
[----:B------:R-:W-:Y:S01]  /*0330*/  BSSY.RECONVERGENT B1, `(.L_x_8) ;  /* 0x0000045000017945 */ /* 0x000fe20003800200 */
[----:B------:R-:W-:Y:S01]  /*0340*/  IMAD.MOV.U32 R17, RZ, RZ, 0x1ca00000 ;  /* 0x1ca00000ff117424 */ /* 0x000fe200078e00ff */
[----:B------:R-:W-:Y:S01]  /*0350*/  ISETP.GE.U32.AND P0, PT, R8, 0x40600000, PT ;  /* 0x406000000800780c */ /* 0x000fe20003f06070 */
[----:B------:R-:W-:Y:S02]  /*0360*/  IMAD.MOV.U32 R22, RZ, RZ, R8 ;  /* 0x000000ffff167224 */ /* 0x000fe400078e0008 */
[----:B------:R-:W-:Y:S01]  /*0370*/  IMAD.MOV.U32 R23, RZ, RZ, 0x40600000 ;  /* 0x40600000ff177424 */ /* 0x000fe200078e00ff */
[----:B------:R-:W-:-:S04]  /*0380*/  SEL R17, R17, 0x63400000, !P0 ;  /* 0x6340000011117807 */ /* 0x000fc80004000000 */
[----:B------:R-:W-:Y:S01]  /*0390*/  IADD3 R24, PT, PT, R23, -0x1, RZ ;  /* 0xffffffff17187810 */ /* 0x000fe20007ffe0ff */
[----:B0-----:R-:W-:-:S08]  /*03a0*/  DFMA R14, R12, -R2, 1 ;  /* 0x3ff000000c0e742b */ /* 0x001fd00000000802 */
[----:B------:R-:W-:-:S08]  /*03b0*/  DFMA R14, R14, R14, R14 ;  /* 0x0000000e0e0e722b */ /* 0x000fd0000000000e */
[----:B------:R-:W-:Y:S01]  /*03c0*/  DFMA R18, R12, R14, R12 ;  /* 0x0000000e0c12722b */ /* 0x000fe2000000000c */
[C-C-:B------:R-:W-:Y:S01]  /*03d0*/  @!P1 LOP3.LUT R14, R17.reuse, 0x80000000, R11.reuse, 0xf8, !PT ;  /* 0x80000000110e9812 */ /* 0x140fe200078ef80b */
[----:B------:R-:W-:Y:S01]  /*03e0*/  IMAD.MOV.U32 R12, RZ, RZ, R10 ;  /* 0x000000ffff0c7224 */ /* 0x000fe200078e000a */
[----:B------:R-:W-:Y:S02]  /*03f0*/  LOP3.LUT R13, R17, 0x800fffff, R11, 0xf8, !PT ;  /* 0x800fffff110d7812 */ /* 0x000fe400078ef80b */
[----:B------:R-:W-:Y:S01]  /*0400*/  @!P1 LOP3.LUT R15, R14, 0x100000, RZ, 0xfc, !PT ;  /* 0x001000000e0f9812 */ /* 0x000fe200078efcff */
[----:B------:R-:W-:Y:S02]  /*0410*/  @!P1 IMAD.MOV.U32 R14, RZ, RZ, RZ ;  /* 0x000000ffff0e9224 */ /* 0x000fe400078e00ff */
[----:B------:R-:W-:-:S04]  /*0420*/  DFMA R20, R18, -R2, 1 ;  /* 0x3ff000001214742b */ /* 0x000fc80000000802 */
[----:B------:R-:W-:-:S04]  /*0430*/  @!P1 DFMA R12, R12, 2, -R14 ;  /* 0x400000000c0c982b */ /* 0x000fc8000000080e */
[----:B------:R-:W-:-:S06]  /*0440*/  DFMA R14, R18, R20, R18 ;  /* 0x00000014120e722b */ /* 0x000fcc0000000012 */
[----:B------:R-:W-:Y:S02]  /*0450*/  @!P1 LOP3.LUT R22, R13, 0x7ff00000, RZ, 0xc0, !PT ;  /* 0x7ff000000d169812 */ /* 0x000fe400078ec0ff */
[----:B------:R-:W-:-:S03]  /*0460*/  DMUL R18, R14, R12 ;  /* 0x0000000c0e127228 */ /* 0x000fc60000000000 */
[----:B------:R-:W-:-:S05]  /*0470*/  VIADD R16, R22, 0xffffffff ;  /* 0xffffffff16107836 */ /* 0x000fca0000000000 */
[----:B------:R-:W-:Y:S01]  /*0480*/  DFMA R20, R18, -R2, R12 ;  /* 0x800000021214722b */ /* 0x000fe2000000000c */
[----:B------:R-:W-:-:S04]  /*0490*/  ISETP.GT.U32.AND P0, PT, R16, 0x7feffffe, PT ;  /* 0x7feffffe1000780c */ /* 0x000fc80003f04070 */
[----:B------:R-:W-:-:S03]  /*04a0*/  ISETP.GT.U32.OR P0, PT, R24, 0x7feffffe, P0 ;  /* 0x7feffffe1800780c */ /* 0x000fc60000704470 */
[----:B------:R-:W-:-:S10]  /*04b0*/  DFMA R14, R14, R20, R18 ;  /* 0x000000140e0e722b */ /* 0x000fd40000000012 */
[----:B------:R-:W-:Y:S05]  /*04c0*/  @P0 BRA `(.L_x_9) ;  /* 0x0000000000680947 */ /* 0x000fea0003800000 */
[----:B------:R-:W-:Y:S02]  /*04d0*/  IMAD.MOV.U32 R11, RZ, RZ, 0x40600000 ;  /* 0x40600000ff0b7424 */ /* 0x000fe400078e00ff */
[----:B------:R-:W-:-:S03]  /*04e0*/  IMAD.MOV.U32 R10, RZ, RZ, RZ ;  /* 0x000000ffff0a7224 */ /* 0x000fc600078e00ff */
[----:B------:R-:W-:-:S04]  /*04f0*/  VIADDMNMX R8, R8, -R11, 0xb9600000, !PT ;  /* 0xb960000008087446 */ /* 0x000fc8000780090b */
[----:B------:R-:W-:-:S05]  /*0500*/  VIMNMX R8, PT, PT, R8, 0x46a00000, PT ;  /* 0x46a0000008087848 */ /* 0x000fca0003fe0100 */
[----:B------:R-:W-:-:S04]  /*0510*/  IMAD.IADD R8, R8, 0x1, -R17 ;  /* 0x0000000108087824 */ /* 0x000fc800078e0a11 */
[----:B------:R-:W-:-:S06]  /*0520*/  VIADD R11, R8, 0x7fe00000 ;  /* 0x7fe00000080b7836 */ /* 0x000fcc0000000000 */
[----:B------:R-:W-:-:S10]  /*0530*/  DMUL R16, R14, R10 ;  /* 0x0000000a0e107228 */ /* 0x000fd40000000000 */
[----:B------:R-:W-:-:S13]  /*0540*/  FSETP.GTU.AND P0, PT, |R17|, 1.469367938527859385e-39, PT ;  /* 0x001000001100780b */ /* 0x000fda0003f0c200 */
[----:B------:R-:W-:Y:S05]  /*0550*/  @P0 BRA `(.L_x_10) ;  /* 0x0000000000880947 */ /* 0x000fea0003800000 */
[----:B------:R-:W-:Y:S01]  /*0560*/  DFMA R2, R14, -R2, R12 ;  /* 0x800000020e02722b */ /* 0x000fe2000000000c */
[----:B------:R-:W-:-:S09]  /*0570*/  IMAD.MOV.U32 R10, RZ, RZ, RZ ;  /* 0x000000ffff0a7224 */ /* 0x000fd200078e00ff */
[C---:B------:R-:W-:Y:S02]  /*0580*/  FSETP.NEU.AND P0, PT, R3.reuse, RZ, PT ;  /* 0x000000ff0300720b */ /* 0x040fe40003f0d000 */
[----:B------:R-:W-:-:S04]  /*0590*/  LOP3.LUT R2, R3, 0x406fe000, RZ, 0x3c, !PT ;  /* 0x406fe00003027812 */ /* 0x000fc800078e3cff */
[----:B------:R-:W-:-:S04]  /*05a0*/  LOP3.LUT R13, R2, 0x80000000, RZ, 0xc0, !PT ;  /* 0x80000000020d7812 */ /* 0x000fc800078ec0ff */
[----:B------:R-:W-:-:S03]  /*05b0*/  LOP3.LUT R11, R13, R11, RZ, 0xfc, !PT ;  /* 0x0000000b0d0b7212 */ /* 0x000fc600078efcff */
[----:B------:R-:W-:Y:S05]  /*05c0*/  @!P0 BRA `(.L_x_10) ;  /* 0x00000000006c8947 */ /* 0x000fea0003800000 */
[----:B------:R-:W-:Y:S01]  /*05d0*/  IMAD.MOV R3, RZ, RZ, -R8 ;  /* 0x000000ffff037224 */ /* 0x000fe200078e0a08 */
[----:B------:R-:W-:Y:S01]  /*05e0*/  DMUL.RP R10, R14, R10 ;  /* 0x0000000a0e0a7228 */ /* 0x000fe20000008000 */
[----:B------:R-:W-:-:S06]  /*05f0*/  IMAD.MOV.U32 R2, RZ, RZ, RZ ;  /* 0x000000ffff027224 */ /* 0x000fcc00078e00ff */
[----:B------:R-:W-:-:S03]  /*0600*/  DFMA R2, R16, -R2, R14 ;  /* 0x800000021002722b */ /* 0x000fc6000000000e */
[----:B------:R-:W-:-:S03]  /*0610*/  LOP3.LUT R13, R11, R13, RZ, 0x3c, !PT ;  /* 0x0000000d0b0d7212 */ /* 0x000fc600078e3cff */
[----:B------:R-:W-:-:S04]  /*0620*/  IADD3 R2, PT, PT, -R8, -0x43300000, RZ ;  /* 0xbcd0000008027810 */ /* 0x000fc80007ffe1ff */
[----:B------:R-:W-:-:S04]  /*0630*/  FSETP.NEU.AND P0, PT, |R3|, R2, PT ;  /* 0x000000020300720b */ /* 0x000fc80003f0d200 */
[----:B------:R-:W-:Y:S02]  /*0640*/  FSEL R16, R10, R16, !P0 ;  /* 0x000000100a107208 */ /* 0x000fe40004000000 */
[----:B------:R-:W-:Y:S01]  /*0650*/  FSEL R17, R13, R17, !P0 ;  /* 0x000000110d117208 */ /* 0x000fe20004000000 */
[----:B------:R-:W-:Y:S06]  /*0660*/  BRA `(.L_x_10) ;  /* 0x0000000000447947 */ /* 0x000fec0003800000 */
.L_x_9:
[----:B------:R-:W-:-:S14]  /*0670*/  DSETP.NAN.AND P0, PT, R10, R10, PT ;  /* 0x0000000a0a00722a */ /* 0x000fdc0003f08000 */
[----:B------:R-:W-:Y:S05]  /*0680*/  @P0 BRA `(.L_x_11) ;  /* 0x0000000000340947 */ /* 0x000fea0003800000 */
[----:B------:R-:W-:Y:S01]  /*0690*/  ISETP.NE.AND P0, PT, R22, R23, PT ;  /* 0x000000171600720c */ /* 0x000fe20003f05270 */
[----:B------:R-:W-:Y:S01]  /*06a0*/  IMAD.MOV.U32 R16, RZ, RZ, 0x0 ;  /* 0x00000000ff107424 */ /* 0x000fe200078e00ff */
[----:B------:R-:W-:-:S11]  /*06b0*/  MOV R17, 0xfff80000 ;  /* 0xfff8000000117802 */ /* 0x000fd60000000f00 */
[----:B------:R-:W-:Y:S05]  /*06c0*/  @!P0 BRA `(.L_x_10) ;  /* 0x00000000002c8947 */ /* 0x000fea0003800000 */
[----:B------:R-:W-:Y:S02]  /*06d0*/  ISETP.NE.AND P0, PT, R22, 0x7ff00000, PT ;  /* 0x7ff000001600780c */ /* 0x000fe40003f05270 */
[----:B------:R-:W-:Y:S02]  /*06e0*/  LOP3.LUT R10, R11, 0x406fe000, RZ, 0x3c, !PT ;  /* 0x406fe0000b0a7812 */ /* 0x000fe400078e3cff */
[----:B------:R-:W-:Y:S02]  /*06f0*/  ISETP.EQ.OR P0, PT, R23, RZ, !P0 ;  /* 0x000000ff1700720c */ /* 0x000fe40004702670 */
[----:B------:R-:W-:-:S11]  /*0700*/  LOP3.LUT R17, R10, 0x80000000, RZ, 0xc0, !PT ;  /* 0x800000000a117812 */ /* 0x000fd600078ec0ff */
[----:B------:R-:W-:Y:S01]  /*0710*/  @P0 LOP3.LUT R2, R17, 0x7ff00000, RZ, 0xfc, !PT ;  /* 0x7ff0000011020812 */ /* 0x000fe200078efcff */
[----:B------:R-:W-:Y:S02]  /*0720*/  @!P0 IMAD.MOV.U32 R16, RZ, RZ, RZ ;  /* 0x000000ffff108224 */ /* 0x000fe400078e00ff */
[----:B------:R-:W-:Y:S02]  /*0730*/  @P0 IMAD.MOV.U32 R16, RZ, RZ, RZ ;  /* 0x000000ffff100224 */ /* 0x000fe400078e00ff */
[----:B------:R-:W-:Y:S01]  /*0740*/  @P0 IMAD.MOV.U32 R17, RZ, RZ, R2 ;  /* 0x000000ffff110224 */ /* 0x000fe200078e0002 */
[----:B------:R-:W-:Y:S06]  /*0750*/  BRA `(.L_x_10) ;  /* 0x0000000000087947 */ /* 0x000fec0003800000 */
.L_x_11:
[----:B------:R-:W-:Y:S01]  /*0760*/  LOP3.LUT R17, R11, 0x80000, RZ, 0xfc, !PT ;  /* 0x000800000b117812 */ /* 0x000fe200078efcff */
[----:B------:R-:W-:-:S07]  /*0770*/  IMAD.MOV.U32 R16, RZ, RZ, R10 ;  /* 0x000000ffff107224 */ /* 0x000fce00078e000a */
.L_x_10:
[----:B------:R-:W-:Y:S05]  /*0780*/  BSYNC.RECONVERGENT B1 ;  /* 0x0000000000017941 */ /* 0x000fea0003800200 */
.L_x_8:
[----:B------:R-:W-:Y:S02]  /*0790*/  IMAD.MOV.U32 R2, RZ, RZ, R0 ;  /* 0x000000ffff027224 */ /* 0x000fe400078e0000 */
[----:B------:R-:W-:-:S04]  /*07a0*/  IMAD.MOV.U32 R3, RZ, RZ, 0x0 ;  /* 0x00000000ff037424 */ /* 0x000fc800078e00ff */
[----:B------:R-:W-:Y:S05]  /*07b0*/  RET.REL.NODEC R2 `(_Z10pixelScalePiPdii) ;  /* 0xfffffff802107950 */ /* 0x000fea0003c3ffff */
.L_x_12:
        /* <DEDUP_REMOVED lines=12> */
.L_x_29:


//--------------------- .text._Z13evaluateModelPPdS_S_S_iPiS1_S1_ii --------------------------
	.section	.text._Z13evaluateModelPPdS_S_S_iPiS1_S1_ii,"ax",@progbits
	.align	128
        .global         _Z13evaluateModelPPdS_S_S_iPiS1_S1_ii
        .type           _Z13evaluateModelPPdS_S_S_iPiS1_S1_ii,@function
        .size           _Z13evaluateModelPPdS_S_S_iPiS1_S1_ii,(.L_x_32 - _Z13evaluateModelPPdS_S_S_iPiS1_S1_ii)
        .other          _Z13evaluateModelPPdS_S_S_iPiS1_S1_ii,@"STO_CUDA_ENTRY STV_DEFAULT"
_Z13evaluateModelPPdS_S_S_iPiS1_S1_ii:
.text._Z13evaluateModelPPdS_S_S_iPiS1_S1_ii:
[----:B------:R-:W-:Y:S01]  /*0000*/  LDC R1, c[0x0][0x37c] ;  /* 0x0000df00ff017b82 */ /* 0x000fe20000000800 */
[----:B------:R-:W-:Y:S05]  /*0010*/  EXIT ;  /* 0x000000000000794d */ /* 0x000fea0003800000 */
.L_x_13:
        /* <DEDUP_REMOVED lines=14> */
.L_x_32:


//--------------------- .text._Z10getPatchesPdPS_ii --------------------------
	.section	.text._Z10getPatchesPdPS_ii,"ax",@progbits
	.align	128
        .global         _Z10getPatchesPdPS_ii
        .type           _Z10getPatchesPdPS_ii,@function
        .size           _Z10getPatchesPdPS_ii,(.L_x_33 - _Z10getPatchesPdPS_ii)
        .other          _Z10getPatchesPdPS_ii,@"STO_CUDA_ENTRY STV_DEFAULT"
_Z10getPatchesPdPS_ii:
.text._Z10getPatchesPdPS_ii:
[----:B------:R-:W-:Y:S01]  /*0000*/  LDC R1, c[0x0][0x37c] ;  /* 0x0000df00ff017b82 */ /* 0x000fe20000000800 */
[----:B------:R-:W0:Y:S07]  /*0010*/  S2R R5, SR_TID.X ;  /* 0x0000000000057919 */ /* 0x000e2e0000002100 */
[----:B------:R-:W0:Y:S08]  /*0020*/  S2UR UR4, SR_CTAID.X ;  /* 0x00000000000479c3 */ /* 0x000e300000002500 */
[----:B------:R-:W0:Y:S08]  /*0030*/  LDC R0, c[0x0][0x360] ;  /* 0x0000d800ff007b82 */ /* 0x000e300000000800 */
[----:B------:R-:W1:Y:S01]  /*0040*/  LDC.64 R2, c[0x0][0x390] ;  /* 0x0000e400ff027b82 */ /* 0x000e620000000a00 */
[----:B0-----:R-:W-:-:S02]  /*0050*/  IMAD R0, R0, UR4, R5 ;  /* 0x0000000400007c24 */ /* 0x001fc4000f8e0205 */
[----:B-1----:R-:W-:-:S05]  /*0060*/  IMAD R5, R3, R2, RZ ;  /* 0x0000000203057224 */ /* 0x002fca00078e02ff */
[----:B------:R-:W-:-:S13]  /*0070*/  ISETP.GE.AND P0, PT, R0, R5, PT ;  /* 0x000000050000720c */ /* 0x000fda0003f06270 */
[----:B------:R-:W-:Y:S05]  /*0080*/  @P0 EXIT ;  /* 0x000000000000094d */ /* 0x000fea0003800000 */
[----:B------:R-:W-:Y:S01]  /*0090*/  IABS R7, R3 ;  /* 0x0000000300077213 */ /* 0x000fe20000000000 */
[----:B------:R-:W0:Y:S01]  /*00a0*/  LDCU.64 UR6, c[0x0][0x358] ;  /* 0x00006b00ff0677ac */ /* 0x000e220008000a00 */
[----:B------:R-:W-:Y:S02]  /*00b0*/  MOV R2, R0 ;  /* 0x0000000000027202 */ /* 0x000fe40000000f00 */
[----:B------:R-:W1:Y:S01]  /*00c0*/  I2F.RP R6, R7 ;  /* 0x0000000700067306 */ /* 0x000e620000209400 */
[----:B------:R-:W2:Y:S01]  /*00d0*/  LDCU.64 UR8, c[0x0][0x380] ;  /* 0x00007000ff0877ac */ /* 0x000ea20008000a00 */
[----:B------:R-:W-:-:S06]  /*00e0*/  IABS R0, R2 ;  /* 0x0000000200007213 */ /* 0x000fcc0000000000 */
[----:B-1----:R-:W1:Y:S02]  /*00f0*/  MUFU.RCP R6, R6 ;  /* 0x0000000600067308 */ /* 0x002e640000001000 */
[----:B-1----:R-:W-:-:S06]  /*0100*/  VIADD R4, R6, 0xffffffe ;  /* 0x0ffffffe06047836 */ /* 0x002fcc0000000000 */
[----:B------:R1:W3:Y:S02]  /*0110*/  F2I.FTZ.U32.TRUNC.NTZ R5, R4 ;  /* 0x0000000400057305 */ /* 0x0002e4000021f000 */
[----:B-1----:R-:W-:Y:S02]  /*0120*/  IMAD.MOV.U32 R4, RZ, RZ, RZ ;  /* 0x000000ffff047224 */ /* 0x002fe400078e00ff */
[----:B---3--:R-:W-:-:S04]  /*0130*/  IMAD.MOV R8, RZ, RZ, -R5 ;  /* 0x000000ffff087224 */ /* 0x008fc800078e0a05 */
[----:B------:R-:W-:-:S04]  /*0140*/  IMAD R9, R8, R7, RZ ;  /* 0x0000000708097224 */ /* 0x000fc800078e02ff */
[----:B------:R-:W-:-:S06]  /*0150*/  IMAD.HI.U32 R5, R5, R9, R4 ;  /* 0x0000000905057227 */ /* 0x000fcc00078e0004 */
[----:B------:R-:W-:-:S04]  /*0160*/  IMAD.HI.U32 R5, R5, R0, RZ ;  /* 0x0000000005057227 */ /* 0x000fc800078e00ff */
[----:B------:R-:W-:-:S04]  /*0170*/  IMAD.MOV R6, RZ, RZ, -R5 ;  /* 0x000000ffff067224 */ /* 0x000fc800078e0a05 */
[----:B------:R-:W-:-:S05]  /*0180*/  IMAD R0, R7, R6, R0 ;  /* 0x0000000607007224 */ /* 0x000fca00078e0200 */
[----:B------:R-:W-:-:S13]  /*0190*/  ISETP.GT.U32.AND P1, PT, R7, R0, PT ;  /* 0x000000000700720c */ /* 0x000fda0003f24070 */
[-C--:B------:R-:W-:Y:S01]  /*01a0*/  @!P1 IADD3 R0, PT, PT, R0, -R7.reuse, RZ ;  /* 0x8000000700009210 */ /* 0x080fe20007ffe0ff */
[----:B------:R-:W-:Y:S01]  /*01b0*/  @!P1 VIADD R5, R5, 0x1 ;  /* 0x0000000105059836 */ /* 0x000fe20000000000 */
[----:B------:R-:W-:Y:S02]  /*01c0*/  ISETP.NE.AND P1, PT, R3, RZ, PT ;  /* 0x000000ff0300720c */ /* 0x000fe40003f25270 */
[----:B------:R-:W-:Y:S02]  /*01d0*/  ISETP.GE.U32.AND P0, PT, R0, R7, PT ;  /* 0x000000070000720c */ /* 0x000fe40003f06070 */
[----:B------:R-:W-:-:S04]  /*01e0*/  LOP3.LUT R0, R2, R3, RZ, 0x3c, !PT ;  /* 0x0000000302007212 */ /* 0x000fc800078e3cff */
[----:B------:R-:W-:-:S07]  /*01f0*/  ISETP.GE.AND P2, PT, R0, RZ, PT ;  /* 0x000000ff0000720c */ /* 0x000fce0003f46270 */
[----:B------:R-:W-:-:S05]  /*0200*/  @P0 VIADD R5, R5, 0x1 ;  /* 0x0000000105050836 */ /* 0x000fca0000000000 */
[----:B------:R-:W-:Y:S02]  /*0210*/  MOV R6, R5 ;  /* 0x0000000500067202 */ /* 0x000fe40000000f00 */
[----:B------:R-:W-:-:S03]  /*0220*/  MOV R5, 0xffffffe1 ;  /* 0xffffffe100057802 */ /* 0x000fc60000000f00 */
[----:B------:R-:W-:Y:S01]  /*0230*/  @!P2 IMAD.MOV R6, RZ, RZ, -R6 ;  /* 0x000000ffff06a224 */ /* 0x000fe200078e0a06 */
[----:B------:R-:W-:-:S05]  /*0240*/  @!P1 LOP3.LUT R6, RZ, R3, RZ, 0x33, !PT ;  /* 0x00000003ff069212 */ /* 0x000fca00078e33ff */
[----:B------:R-:W-:Y:S02]  /*0250*/  IMAD.MOV R0, RZ, RZ, -R6 ;  /* 0x000000ffff007224 */ /* 0x000fe400078e0a06 */
[C---:B------:R-:W-:Y:S02]  /*0260*/  IMAD R4, R6.reuse, R5, 0x3a5 ;  /* 0x000003a506047424 */ /* 0x040fe400078e0205 */
[----:B------:R-:W-:Y:S02]  /*0270*/  IMAD R3, R3, R0, R2 ;  /* 0x0000000003037224 */ /* 0x000fe400078e0202 */
[C---:B------:R-:W-:Y:S02]  /*0280*/  VIADD R5, R6.reuse, 0xffffffe2 ;  /* 0xffffffe206057836 */ /* 0x040fe40000000000 */
[----:B------:R-:W-:Y:S01]  /*0290*/  VIADD R6, R6, 0x1d ;  /* 0x0000001d06067836 */ /* 0x000fe20000000000 */
[----:B0-2---:R-:W-:-:S07]  /*02a0*/  IADD3 R7, PT, PT, R3, -0x1e, RZ ;  /* 0xffffffe203077810 */ /* 0x005fce0007ffe0ff */
.L_x_18:
[----:B------:R-:W0:Y:S01]  /*02b0*/  LDC.64 R12, c[0x0][0x388] ;  /* 0x0000e200ff0c7b82 */ /* 0x000e220000000a00 */
[----:B------:R-:W-:Y:S01]  /*02c0*/  BSSY.RECONVERGENT B0, `(.L_x_14) ;  /* 0x000005e000007945 */ /* 0x000fe20003800200 */
[----:B------:R-:W-:Y:S02]  /*02d0*/  IMAD.MOV.U32 R9, RZ, RZ, R5 ;  /* 0x000000ffff097224 */ /* 0x000fe400078e0005 */
[----:B0-----:R-:W-:-:S07]  /*02e0*/  IMAD.WIDE R12, R2, 0x8, R12 ;  /* 0x00000008020c7825 */ /* 0x001fce00078e020c */
.L_x_17:
[----:B------:R-:W0:Y:S01]  /*02f0*/  LDCU UR4, c[0x0][0x390] ;  /* 0x00007200ff0477ac */ /* 0x000e220008000800 */
[----:B------:R-:W-:Y:S01]  /*0300*/  IMAD R21, R9, 0x1f, R4 ;  /* 0x0000001f09157824 */ /* 0x000fe200078e0204 */
[----:B------:R-:W-:Y:S01]  /*0310*/  BSSY.RECONVERGENT B1, `(.L_x_15) ;  /* 0x0000055000017945 */ /* 0x000fe20003800200 */
[C---:B------:R-:W-:Y:S01]  /*0320*/  VIADD R29, R3.reuse, 0xffffffe2 ;  /* 0xffffffe2031d7836 */ /* 0x040fe20000000000 */
[----:B------:R-:W-:Y:S01]  /*0330*/  MOV R26, R3 ;  /* 0x00000003001a7202 */ /* 0x000fe20000000f00 */
[----:B------:R-:W-:Y:S01]  /*0340*/  VIADD R11, R3, 0x1a ;  /* 0x0000001a030b7836 */ /* 0x000fe20000000000 */
[C---:B------:R-:W-:Y:S01]  /*0350*/  IADD3 R23, PT, PT, R21.reuse, -0x2, RZ ;  /* 0xfffffffe15177810 */ /* 0x040fe20007ffe0ff */
[C---:B------:R-:W-:Y:S02]  /*0360*/  VIADD R22, R21.reuse, 0xffffffff ;  /* 0xffffffff15167836 */ /* 0x040fe40000000000 */
[----:B------:R-:W-:Y:S02]  /*0370*/  VIADD R25, R21, 0xfffffffd ;  /* 0xfffffffd15197836 */ /* 0x000fe40000000000 */
[C---:B0-----:R-:W-:Y:S01]  /*0380*/  IMAD R20, R9.reuse, UR4, RZ ;  /* 0x0000000409147c24 */ /* 0x041fe2000f8e02ff */
[----:B------:R-:W-:-:S03]  /*0390*/  ISETP.GE.AND P3, PT, R9, UR4, PT ;  /* 0x0000000409007c0c */ /* 0x000fc6000bf66270 */
[--C-:B------:R-:W-:Y:S01]  /*03a0*/  IMAD.IADD R10, R7, 0x1, R20.reuse ;  /* 0x00000001070a7824 */ /* 0x100fe200078e0214 */
[----:B------:R-:W-:-:S09]  /*03b0*/  SHF.R.S32.HI R24, RZ, 0x1f, R20 ;  /* 0x0000001fff187819 */ /* 0x000fd20000011414 */
.L_x_16:
[----:B------:R-:W0:Y:S01]  /*03c0*/  LDC R27, c[0x0][0x394] ;  /* 0x0000e500ff1b7b82 */ /* 0x000e220000000800 */
[----:B------:R-:W-:-:S04]  /*03d0*/  IADD3 R8, PT, PT, R26, -0x1e, RZ ;  /* 0xffffffe21a087810 */ /* 0x000fc80007ffe0ff */
[----:B------:R-:W-:-:S03]  /*03e0*/  LOP3.LUT P0, RZ, R8, 0x80000000, R9, 0xc8, !PT ;  /* 0x8000000008ff7812 */ /* 0x000fc6000780c809 */
[----:B------:R-:W1:Y:S01]  /*03f0*/  LDC R0, c[0x0][0x390] ;  /* 0x0000e400ff007b82 */ /* 0x000e620000000800 */
[----:B0-----:R-:W-:-:S04]  /*0400*/  ISETP.LT.AND P2, PT, R8, R27, !P3 ;  /* 0x0000001b0800720c */ /* 0x001fc80005f41270 */
[----:B------:R-:W-:-:S13]  /*0410*/  PLOP3.LUT P2, PT, P2, P0, PT, 0x20, 0x2 ;  /* 0x000000000002781c */ /* 0x000fda0001740470 */
[----:B------:R-:W2:Y:S01]  /*0420*/  @!P2 LDG.E.64 R18, desc[UR6][R12.64] ;  /* 0x000000060c12a981 */ /* 0x000ea2000c1e1b00 */
[----:B------:R-:W0:Y:S01]  /*0430*/  @P2 LDC.64 R14, c[0x0][0x380] ;  /* 0x0000e000ff0e2b82 */ /* 0x000e220000000a00 */
[----:B------:R-:W-:Y:S02]  /*0440*/  @!P2 IMAD.MOV.U32 R16, RZ, RZ, 0x0 ;  /* 0x00000000ff10a424 */ /* 0x000fe400078e00ff */
[----:B------:R-:W-:Y:S02]  /*0450*/  @!P2 IMAD.MOV.U32 R17, RZ, RZ, 0x3ff00000 ;  /* 0x3ff00000ff11a424 */ /* 0x000fe400078e00ff */
[----:B0-----:R-:W-:-:S04]  /*0460*/  @P2 IMAD.WIDE R14, R10, 0x8, R14 ;  /* 0x000000080a0e2825 */ /* 0x001fc800078e020e */
[----:B--2---:R-:W-:-:S05]  /*0470*/  @!P2 IMAD.WIDE R18, R25, 0x8, R18 ;  /* 0x000000081912a825 */ /* 0x004fca00078e0212 */
[----:B------:R0:W-:Y:S04]  /*0480*/  @!P2 STG.E.64 desc[UR6][R18.64], R16 ;  /* 0x000000101200a986 */ /* 0x0001e8000c101b06 */
[----:B------:R-:W2:Y:S04]  /*0490*/  @P2 LDG.E.64 R14, desc[UR6][R14.64] ;  /* 0x000000060e0e2981 */ /* 0x000ea8000c1e1b00 */
[----:B------:R-:W3:Y:S01]  /*04a0*/  @P2 LDG.E.64 R18, desc[UR6][R12.64] ;  /* 0x000000060c122981 */ /* 0x000ee2000c1e1b00 */
[----:B------:R-:W-:Y:S02]  /*04b0*/  IADD3 R28, PT, PT, R26, -0x1d, RZ ;  /* 0xffffffe31a1c7810 */ /* 0x000fe40007ffe0ff */
[----:B-1----:R-:W-:-:S02]  /*04c0*/  ISETP.GE.AND P0, PT, R9, R0, PT ;  /* 0x000000000900720c */ /* 0x002fc40003f06270 */
[C---:B0-----:R-:W-:Y:S02]  /*04d0*/  LOP3.LUT R16, R28.reuse, R9, RZ, 0xfc, !PT ;  /* 0x000000091c107212 */ /* 0x041fe400078efcff */
[----:B------:R-:W-:Y:S02]  /*04e0*/  ISETP.GE.OR P1, PT, R28, R27, P0 ;  /* 0x0000001b1c00720c */ /* 0x000fe40000726670 */
[----:B------:R-:W-:-:S04]  /*04f0*/  SHF.R.U32.HI R28, RZ, 0x1f, R16 ;  /* 0x0000001fff1c7819 */ /* 0x000fc80000011610 */
[----:B------:R-:W-:Y:S02]  /*0500*/  ISETP.EQ.U32.OR P1, PT, R28, 0x1, P1 ;  /* 0x000000011c00780c */ /* 0x000fe40000f22470 */
[----:B------:R-:W-:-:S04]  /*0510*/  IADD3 R17, P4, PT, R20, R29, RZ ;  /* 0x0000001d14117210 */ /* 0x000fc80007f9e0ff */
[----:B------:R-:W-:Y:S02]  /*0520*/  LEA.HI.X.SX32 R28, R29, R24, 0x1, P4 ;  /* 0x000000181d1c7211 */ /* 0x000fe400020f0eff */
[----:B------:R-:W-:-:S04]  /*0530*/  LEA R16, P4, R17, UR8, 0x3 ;  /* 0x0000000811107c11 */ /* 0x000fc8000f8818ff */
[----:B------:R-:W-:Y:S01]  /*0540*/  LEA.HI.X R17, R17, UR9, R28, 0x3, P4 ;  /* 0x0000000911117c11 */ /* 0x000fe2000a0f1c1c */
[----:B---3--:R-:W-:-:S05]  /*0550*/  @P2 IMAD.WIDE R18, R25, 0x8, R18 ;  /* 0x0000000819122825 */ /* 0x008fca00078e0212 */
[----:B--2---:R0:W-:Y:S04]  /*0560*/  @P2 STG.E.64 desc[UR6][R18.64], R14 ;  /* 0x0000000e12002986 */ /* 0x0041e8000c101b06 */
[----:B------:R-:W2:Y:S04]  /*0570*/  @!P1 LDG.E.64 R28, desc[UR6][R12.64] ;  /* 0x000000060c1c9981 */ /* 0x000ea8000c1e1b00 */
[----:B0-----:R-:W3:Y:S01]  /*0580*/  @!P1 LDG.E.64 R18, desc[UR6][R16.64+0x8] ;  /* 0x0000080610129981 */ /* 0x001ee2000c1e1b00 */
[----:B--2---:R-:W-:-:S05]  /*0590*/  @!P1 IMAD.WIDE R14, R23, 0x8, R28 ;  /* 0x00000008170e9825 */ /* 0x004fca00078e021c */
[----:B---3--:R0:W-:Y:S04]  /*05a0*/  @!P1 STG.E.64 desc[UR6][R14.64], R18 ;  /* 0x000000120e009986 */ /* 0x0081e8000c101b06 */
[----:B------:R-:W2:Y:S01]  /*05b0*/  @P1 LDG.E.64 R28, desc[UR6][R12.64] ;  /* 0x000000060c1c1981 */ /* 0x000ea2000c1e1b00 */
[----:B0-----:R-:W-:-:S05]  /*05c0*/  VIADD R14, R26, 0xffffffe4 ;  /* 0xffffffe41a0e7836 */ /* 0x001fca0000000000 */
[C---:B------:R-:W-:Y:S02]  /*05d0*/  LOP3.LUT R15, R14.reuse, R9, RZ, 0xfc, !PT ;  /* 0x000000090e0f7212 */ /* 0x040fe400078efcff */
[----:B------:R-:W-:Y:S02]  /*05e0*/  ISETP.GE.OR P2, PT, R14, R27, P0 ;  /* 0x0000001b0e00720c */ /* 0x000fe40000746670 */
[----:B------:R-:W-:-:S04]  /*05f0*/  SHF.R.U32.HI R15, RZ, 0x1f, R15 ;  /* 0x0000001fff0f7819 */ /* 0x000fc8000001160f */
[----:B------:R-:W-:Y:S01]  /*0600*/  ISETP.EQ.U32.OR P2, PT, R15, 0x1, P2 ;  /* 0x000000010f00780c */ /* 0x000fe20001742470 */
[----:B------:R-:W-:Y:S01]  /*0610*/  @P1 IMAD.MOV.U32 R14, RZ, RZ, 0x0 ;  /* 0x00000000ff0e1424 */ /* 0x000fe200078e00ff */
[----:B------:R-:W-:Y:S01]  /*0620*/  @P1 MOV R15, 0x3ff00000 ;  /* 0x3ff00000000f1802 */ /* 0x000fe20000000f00 */
[----:B--2---:R-:W-:-:S05]  /*0630*/  @P1 IMAD.WIDE R18, R23, 0x8, R28 ;  /* 0x0000000817121825 */ /* 0x004fca00078e021c */
[----:B------:R0:W-:Y:S05]  /*0640*/  @P1 STG.E.64 desc[UR6][R18.64], R14 ;  /* 0x0000000e12001986 */ /* 0x0001ea000c101b06 */
        /* <DEDUP_REMOVED lines=15> */
[----:B0-----:R-:W3:Y:S02]  /*0740*/  @!P0 LDG.E.64 R18, desc[UR6][R12.64] ;  /* 0x000000060c128981 */ /* 0x001ee4000c1e1b00 */
[----:B---3--:R-:W-:-:S05]  /*0750*/  @!P0 IMAD.WIDE R18, R21, 0x8, R18 ;  /* 0x0000000815128825 */ /* 0x008fca00078e0212 */
[----:B--2---:R0:W-:Y:S04]  /*0760*/  @!P0 STG.E.64 desc[UR6][R18.64], R16 ;  /* 0x0000001012008986 */ /* 0x0041e8000c101b06 */
[----:B------:R-:W2:Y:S01]  /*0770*/  @P0 LDG.E.64 R28, desc[UR6][R12.64] ;  /* 0x000000060c1c0981 */ /* 0x000ea2000c1e1b00 */
[----:B------:R-:W-:Y:S01]  /*0780*/  @P0 MOV R16, 0x0 ;  /* 0x0000000000100802 */ /* 0x000fe20000000f00 */
[----:B------:R-:W-:Y:S01]  /*0790*/  @P0 IMAD.MOV.U32 R17, RZ, RZ, 0x3ff00000 ;  /* 0x3ff00000ff110424 */ /* 0x000fe200078e00ff */
[----:B------:R-:W-:Y:S01]  /*07a0*/  IADD3 R25, PT, PT, R25, 0x4, RZ ;  /* 0x0000000419197810 */ /* 0x000fe20007ffe0ff */
[----:B------:R-:W-:Y:S01]  /*07b0*/  VIADD R10, R10, 0x4 ;  /* 0x000000040a0a7836 */ /* 0x000fe20000000000 */
[----:B------:R-:W-:Y:S01]  /*07c0*/  IADD3 R22, PT, PT, R22, 0x4, RZ ;  /* 0x0000000416167810 */ /* 0x000fe20007ffe0ff */
[----:B------:R-:W-:-:S02]  /*07d0*/  VIADD R23, R23, 0x4 ;  /* 0x0000000417177836 */ /* 0x000fc40000000000 */
[----:B--2---:R-:W-:-:S05]  /*07e0*/  @P0 IMAD.WIDE R14, R21, 0x8, R28 ;  /* 0x00000008150e0825 */ /* 0x004fca00078e021c */
[----:B------:R0:W-:Y:S01]  /*07f0*/  @P0 STG.E.64 desc[UR6][R14.64], R16 ;  /* 0x000000100e000986 */ /* 0x0001e2000c101b06 */
[----:B------:R-:W-:Y:S02]  /*0800*/  ISETP.NE.AND P0, PT, R8, R11, PT ;  /* 0x0000000b0800720c */ /* 0x000fe40003f05270 */
[C---:B------:R-:W-:Y:S01]  /*0810*/  IADD3 R28, PT, PT, R26.reuse, 0x4, RZ ;  /* 0x000000041a1c7810 */ /* 0x040fe20007ffe0ff */
[----:B------:R-:W-:Y:S02]  /*0820*/  VIADD R29, R26, 0xffffffe6 ;  /* 0xffffffe61a1d7836 */ /* 0x000fe40000000000 */
[----:B------:R-:W-:Y:S01]  /*0830*/  VIADD R21, R21, 0x4 ;  /* 0x0000000415157836 */ /* 0x000fe20000000000 */
[----:B------:R-:W-:-:S07]  /*0840*/  MOV R26, R28 ;  /* 0x0000001c001a7202 */ /* 0x000fce0000000f00 */
[----:B0-----:R-:W-:Y:S05]  /*0850*/  @P0 BRA `(.L_x_16) ;  /* 0xfffffff800d80947 */ /* 0x001fea000383ffff */
[----:B------:R-:W-:Y:S05]  /*0860*/  BSYNC.RECONVERGENT B1 ;  /* 0x0000000000017941 */ /* 0x000fea0003800200 */
.L_x_15:
[C---:B------:R-:W-:Y:S02]  /*0870*/  ISETP.NE.AND P0, PT, R9.reuse, R6, PT ;  /* 0x000000060900720c */ /* 0x040fe40003f05270 */
[----:B------:R-:W-:-:S11]  /*0880*/  IADD3 R9, PT, PT, R9, 0x1, RZ ;  /* 0x0000000109097810 */ /* 0x000fd60007ffe0ff */
[----:B------:R-:W-:Y:S05]  /*0890*/  @P0 BRA `(.L_x_17) ;  /* 0xfffffff800940947 */ /* 0x000fea000383ffff */
[----:B------:R-:W-:Y:S05]  /*08a0*/  BSYNC.RECONVERGENT B0 ;  /* 0x0000000000007941 */ /* 0x000fea0003800200 */
.L_x_14:
[----:B------:R-:W0:Y:S01]  /*08b0*/  LDCU UR4, c[0x0][0x370] ;  /* 0x00006e00ff0477ac */ /* 0x000e220008000800 */
[----:B------:R-:W0:Y:S01]  /*08c0*/  LDC R9, c[0x0][0x360] ;  /* 0x0000d800ff097b82 */ /* 0x000e220000000800 */
[----:B------:R-:W-:Y:S02]  /*08d0*/  IMAD R27, R27, R0, RZ ;  /* 0x000000001b1b7224 */ /* 0x000fe400078e02ff */
[----:B0-----:R-:W-:-:S05]  /*08e0*/  IMAD R2, R9, UR4, R2 ;  /* 0x0000000409027c24 */ /* 0x001fca000f8e0202 */
[----:B------:R-:W-:-:S13]  /*08f0*/  ISETP.GE.AND P0, PT, R2, R27, PT ;  /* 0x0000001b0200720c */ /* 0x000fda0003f06270 */
[----:B------:R-:W-:Y:S05]  /*0900*/  @!P0 BRA `(.L_x_18) ;  /* 0xfffffff800688947 */ /* 0x000fea000383ffff */
[----:B------:R-:W-:Y:S05]  /*0910*/  EXIT ;  /* 0x000000000000794d */ /* 0x000fea0003800000 */
.L_x_19:
        /* <DEDUP_REMOVED lines=14> */
.L_x_33:


//--------------------- .text._Z9vectorDotPdS_S_i --------------------------
	.section	.text._Z9vectorDotPdS_S_i,"ax",@progbits
	.align	128
        .global         _Z9vectorDotPdS_S_i
        .type           _Z9vectorDotPdS_S_i,@function
        .size           _Z9vectorDotPdS_S_i,(.L_x_34 - _Z9vectorDotPdS_S_i)
        .other          _Z9vectorDotPdS_S_i,@"STO_CUDA_ENTRY STV_DEFAULT"
_Z9vectorDotPdS_S_i:
.text._Z9vectorDotPdS_S_i:
[----:B------:R-:W-:Y:S01]  /*0000*/  LDC R1, c[0x0][0x37c] ;  /* 0x0000df00ff017b82 */ /* 0x000fe20000000800 */
[----:B------:R-:W0:Y:S01]  /*0010*/  S2R R6, SR_CTAID.X ;  /* 0x0000000000067919 */ /* 0x000e220000002500 */
[----:B------:R-:W1:Y:S01]  /*0020*/  LDCU UR4, c[0x0][0x360] ;  /* 0x00006c00ff0477ac */ /* 0x000e620008000800 */
[----:B------:R-:W-:Y:S01]  /*0030*/  BSSY.RECONVERGENT B0, `(.L_x_20) ;  /* 0x000001c000007945 */ /* 0x000fe20003800200 */
[----:B------:R-:W0:Y:S01]  /*0040*/  S2R R3, SR_TID.X ;  /* 0x0000000000037919 */ /* 0x000e220000002100 */
[----:B------:R-:W2:Y:S01]  /*0050*/  LDCU UR5, c[0x0][0x398] ;  /* 0x00007300ff0577ac */ /* 0x000ea20008000800 */
[----:B------:R-:W3:Y:S01]  /*0060*/  LDCU.64 UR6, c[0x0][0x358] ;  /* 0x00006b00ff0677ac */ /* 0x000ee20008000a00 */
[----:B-1----:R-:W-:-:S05]  /*0070*/  IMAD.U32 R0, RZ, RZ, UR4 ;  /* 0x00000004ff007e24 */ /* 0x002fca000f8e00ff */
[----:B------:R-:W-:Y:S01]  /*0080*/  ISETP.GE.U32.AND P0, PT, R0, 0x2, PT ;  /* 0x000000020000780c */ /* 0x000fe20003f06070 */
[----:B0-----:R-:W-:-:S05]  /*0090*/  IMAD R6, R6, UR4, R3 ;  /* 0x0000000406067c24 */ /* 0x001fca000f8e0203 */
[C---:B--2---:R-:W-:Y:S02]  /*00a0*/  ISETP.GE.AND P2, PT, R6.reuse, UR5, PT ;  /* 0x0000000506007c0c */ /* 0x044fe4000bf46270 */
[----:B------:R-:W-:-:S11]  /*00b0*/  ISETP.NE.AND P1, PT, R6, RZ, PT ;  /* 0x000000ff0600720c */ /* 0x000fd60003f25270 */
[----:B---3--:R-:W-:Y:S05]  /*00c0*/  @P2 BRA `(.L_x_21) ;  /* 0x0000000000482947 */ /* 0x008fea0003800000 */
[----:B------:R-:W0:Y:S01]  /*00d0*/  S2R R8, SR_CgaCtaId ;  /* 0x0000000000087919 */ /* 0x000e220000008800 */
[----:B------:R-:W1:Y:S01]  /*00e0*/  LDC.64 R4, c[0x0][0x380] ;  /* 0x0000e000ff047b82 */ /* 0x000e620000000a00 */
[----:B------:R-:W2:Y:S01]  /*00f0*/  LDCU UR4, c[0x0][0x370] ;  /* 0x00006e00ff0477ac */ /* 0x000ea20008000800 */
[----:B------:R-:W-:Y:S01]  /*0100*/  MOV R7, 0x400 ;  /* 0x0000040000077802 */ /* 0x000fe20000000f00 */
[----:B------:R-:W-:-:S05]  /*0110*/  IMAD.MOV.U32 R15, RZ, RZ, R6 ;  /* 0x000000ffff0f7224 */ /* 0x000fca00078e0006 */
[----:B------:R-:W3:Y:S01]  /*0120*/  LDC.64 R2, c[0x0][0x388] ;  /* 0x0000e200ff027b82 */ /* 0x000ee20000000a00 */
[----:B--2---:R-:W-:Y:S01]  /*0130*/  IMAD R14, R0, UR4, RZ ;  /* 0x00000004000e7c24 */ /* 0x004fe2000f8e02ff */
[----:B0-----:R-:W-:-:S07]  /*0140*/  LEA R7, R8, R7, 0x18 ;  /* 0x0000000708077211 */ /* 0x001fce00078ec0ff */
.L_x_22:
[----:B-1----:R-:W-:-:S04]  /*0150*/  IMAD.WIDE R8, R15, 0x8, R4 ;  /* 0x000000080f087825 */ /* 0x002fc800078e0204 */
[C---:B---3--:R-:W-:Y:S02]  /*0160*/  IMAD.WIDE R10, R15.reuse, 0x8, R2 ;  /* 0x000000080f0a7825 */ /* 0x048fe400078e0202 */
[----:B------:R-:W2:Y:S04]  /*0170*/  LDG.E.64 R8, desc[UR6][R8.64] ;  /* 0x0000000608087981 */ /* 0x000ea8000c1e1b00 */
[----:B------:R-:W2:Y:S01]  /*0180*/  LDG.E.64 R10, desc[UR6][R10.64] ;  /* 0x000000060a0a7981 */ /* 0x000ea2000c1e1b00 */
[----:B0-----:R-:W-:Y:S01]  /*0190*/  IMAD R17, R15, 0x8, R7 ;  /* 0x000000080f117824 */ /* 0x001fe200078e0207 */
[----:B------:R-:W-:-:S04]  /*01a0*/  IADD3 R15, PT, PT, R14, R15, RZ ;  /* 0x0000000f0e0f7210 */ /* 0x000fc80007ffe0ff */
[----:B------:R-:W-:Y:S01]  /*01b0*/  ISETP.GE.AND P2, PT, R15, UR5, PT ;  /* 0x000000050f007c0c */ /* 0x000fe2000bf46270 */
[----:B--2---:R-:W-:-:S07]  /*01c0*/  DMUL R12, R8, R10 ;  /* 0x0000000a080c7228 */ /* 0x004fce0000000000 */
[----:B------:R0:W-:Y:S05]  /*01d0*/  STS.64 [R17], R12 ;  /* 0x0000000c11007388 */ /* 0x0001ea0000000a00 */
[----:B------:R-:W-:Y:S05]  /*01e0*/  @!P2 BRA `(.L_x_22) ;  /* 0xfffffffc00d8a947 */ /* 0x000fea000383ffff */
.L_x_21:
[----:B------:R-:W-:Y:S05]  /*01f0*/  BSYNC.RECONVERGENT B0 ;  /* 0x0000000000007941 */ /* 0x000fea0003800200 */
.L_x_20:
[----:B------:R-:W-:Y:S06]  /*0200*/  BAR.SYNC.DEFER_BLOCKING 0x0 ;  /* 0x0000000000007b1d */ /* 0x000fec0000010000 */
[----:B------:R-:W-:Y:S05]  /*0210*/  @!P0 BRA `(.L_x_23) ;  /* 0x00000000003c8947 */ /* 0x000fea0003800000 */
[----:B------:R-:W1:Y:S01]  /*0220*/  S2UR UR5, SR_CgaCtaId ;  /* 0x00000000000579c3 */ /* 0x000e620000008800 */
[----:B------:R-:W-:Y:S02]  /*0230*/  UMOV UR4, 0x400 ;  /* 0x0000040000047882 */ /* 0x000fe40000000000 */
[----:B-1----:R-:W-:-:S06]  /*0240*/  ULEA UR4, UR5, UR4, 0x18 ;  /* 0x0000000405047291 */ /* 0x002fcc000f8ec0ff */
[----:B------:R-:W-:-:S07]  /*0250*/  LEA R7, R6, UR4, 0x3 ;  /* 0x0000000406077c11 */ /* 0x000fce000f8e18ff */
.L_x_24:
[----:B------:R-:W-:-:S04]  /*0260*/  SHF.R.U32.HI R9, RZ, 0x1, R0 ;  /* 0x00000001ff097819 */ /* 0x000fc80000011600 */
[----:B------:R-:W-:-:S13]  /*0270*/  ISETP.GE.AND P0, PT, R6, R9, PT ;  /* 0x000000090600720c */ /* 0x000fda0003f06270 */
[----:B------:R-:W-:Y:S01]  /*0280*/  @!P0 IMAD R8, R9, 0x8, R7 ;  /* 0x0000000809088824 */ /* 0x000fe200078e0207 */
[----:B------:R-:W-:Y:S04]  /*0290*/  @!P0 LDS.64 R4, [R7] ;  /* 0x0000000007048984 */ /* 0x000fe80000000a00 */
[----:B------:R-:W1:Y:S02]  /*02a0*/  @!P0 LDS.64 R2, [R8] ;  /* 0x0000000008028984 */ /* 0x000e640000000a00 */
[----:B-1----:R-:W-:-:S07]  /*02b0*/  @!P0 DADD R2, R2, R4 ;  /* 0x0000000002028229 */ /* 0x002fce0000000004 */
[----:B------:R1:W-:Y:S01]  /*02c0*/  @!P0 STS.64 [R7], R2 ;  /* 0x0000000207008388 */ /* 0x0003e20000000a00 */
[----:B------:R-:W-:Y:S01]  /*02d0*/  BAR.SYNC.DEFER_BLOCKING 0x0 ;  /* 0x0000000000007b1d */ /* 0x000fe20000010000 */
[----:B------:R-:W-:Y:S01]  /*02e0*/  ISETP.GT.U32.AND P0, PT, R0, 0x3, PT ;  /* 0x000000030000780c */ /* 0x000fe20003f04070 */
[----:B------:R-:W-:-:S12]  /*02f0*/  IMAD.MOV.U32 R0, RZ, RZ, R9 ;  /* 0x000000ffff007224 */ /* 0x000fd800078e0009 */
[----:B-1----:R-:W-:Y:S05]  /*0300*/  @P0 BRA `(.L_x_24) ;  /* 0xfffffffc00d40947 */ /* 0x002fea000383ffff */
.L_x_23:
[----:B------:R-:W-:Y:S05]  /*0310*/  @P1 EXIT ;  /* 0x000000000000194d */ /* 0x000fea0003800000 */
[----:B------:R-:W1:Y:S02]  /*0320*/  LDC.64 R2, c[0x0][0x390] ;  /* 0x0000e400ff027b82 */ /* 0x000e640000000a00 */
[----:B-1----:R-:W5:Y:S06]  /*0330*/  LDG.E.64 R2, desc[UR6][R2.64] ;  /* 0x0000000602027981 */ /* 0x002f6c000c1e1b00 */
[----:B------:R-:W1:Y:S01]  /*0340*/  S2UR UR5, SR_CgaCtaId ;  /* 0x00000000000579c3 */ /* 0x000e620000008800 */
[----:B------:R-:W-:Y:S02]  /*0350*/  UMOV UR4, 0x400 ;  /* 0x0000040000047882 */ /* 0x000fe40000000000 */
[----:B-1----:R-:W-:-:S12]  /*0360*/  ULEA UR4, UR5, UR4, 0x18 ;  /* 0x0000000405047291 */ /* 0x002fd8000f8ec0ff */
.L_x_25:
[----:B------:R-:W1:Y:S01]  /*0370*/  LDS.64 R4, [UR4] ;  /* 0x00000004ff047984 */ /* 0x000e620008000a00 */
[----:B------:R-:W-:Y:S01]  /*0380*/  MOV R9, UR4 ;  /* 0x0000000400097c02 */ /* 0x000fe20008000f00 */
[----:B-1---5:R-:W-:-:S07]  /*0390*/  DADD R6, R2, R4 ;  /* 0x0000000002067229 */ /* 0x022fce0000000004 */
[----:B------:R-:W1:Y:S02]  /*03a0*/  ATOMS.CAST.SPIN.64 P0, [R9], R4, R6 ;  /* 0x000000040900758d */ /* 0x000e640001800406 */
[----:B-1----:R-:W-:Y:S05]  /*03b0*/  @!P0 BRA `(.L_x_25) ;  /* 0xfffffffc00ec8947 */ /* 0x002fea000383ffff */
[----:B------:R-:W-:Y:S05]  /*03c0*/  EXIT ;  /* 0x000000000000794d */ /* 0x000fea0003800000 */
.L_x_26:
        /* <DEDUP_REMOVED lines=11> */
.L_x_34:


//--------------------- .text._Z22makeImageBlackAndWhitePiS_S_S_ii --------------------------
	.section	.text._Z22makeImageBlackAndWhitePiS_S_S_ii,"ax",@progbits
	.align	128
        .global         _Z22makeImageBlackAndWhitePiS_S_S_ii
        .type           _Z22makeImageBlackAndWhitePiS_S_S_ii,@function
        .size           _Z22makeImageBlackAndWhitePiS_S_S_ii,(.L_x_35 - _Z22makeImageBlackAndWhitePiS_S_S_ii)
        .other          _Z22makeImageBlackAndWhitePiS_S_S_ii,@"STO_CUDA_ENTRY STV_DEFAULT"
_Z22makeImageBlackAndWhitePiS_S_S_ii:
.text._Z22makeImageBlackAndWhitePiS_S_S_ii:
[----:B------:R-:W-:Y:S01]  /*0000*/  LDC R1, c[0x0][0x37c] ;  /* 0x0000df00ff017b82 */ /* 0x000fe20000000800 */
[----:B------:R-:W0:Y:S07]  /*0010*/  S2R R11, SR_TID.X ;  /* 0x00000000000b7919 */ /* 0x000e2e0000002100 */
[----:B------:R-:W0:Y:S01]  /*0020*/  S2UR UR6, SR_CTAID.X ;  /* 0x00000000000679c3 */ /* 0x000e220000002500 */
[----:B------:R-:W1:Y:S07]  /*0030*/  LDCU.64 UR4, c[0x0][0x3a0] ;  /* 0x00007400ff0477ac */ /* 0x000e6e0008000a00 */
[----:B------:R-:W0:Y:S01]  /*0040*/  LDC R0, c[0x0][0x360] ;  /* 0x0000d800ff007b82 */ /* 0x000e220000000800 */
[----:B-1----:R-:W-:Y:S01]  /*0050*/  UIMAD UR4, UR5, UR4, URZ ;  /* 0x00000004050472a4 */ /* 0x002fe2000f8e02ff */
[----:B0-----:R-:W-:-:S05]  /*0060*/  IMAD R11, R0, UR6, R11 ;  /* 0x00000006000b7c24 */ /* 0x001fca000f8e020b */
[----:B------:R-:W-:-:S13]  /*0070*/  ISETP.GE.AND P0, PT, R11, UR4, PT ;  /* 0x000000040b007c0c */ /* 0x000fda000bf06270 */
[----:B------:R-:W-:Y:S05]  /*0080*/  @P0 EXIT ;  /* 0x000000000000094d */ /* 0x000fea0003800000 */
[----:B------:R-:W0:Y:S01]  /*0090*/  LDC.64 R2, c[0x0][0x380] ;  /* 0x0000e000ff027b82 */ /* 0x000e220000000a00 */
[----:B------:R-:W1:Y:S01]  /*00a0*/  LDCU UR5, c[0x0][0x370] ;  /* 0x00006e00ff0577ac */ /* 0x000e620008000800 */
[----:B------:R-:W2:Y:S06]  /*00b0*/  LDCU.64 UR6, c[0x0][0x358] ;  /* 0x00006b00ff0677ac */ /* 0x000eac0008000a00 */
[----:B------:R-:W3:Y:S08]  /*00c0*/  LDC.64 R4, c[0x0][0x388] ;  /* 0x0000e200ff047b82 */ /* 0x000ef00000000a00 */
[----:B------:R-:W4:Y:S01]  /*00d0*/  LDC.64 R6, c[0x0][0x390] ;  /* 0x0000e400ff067b82 */ /* 0x000f220000000a00 */
[----:B-1----:R-:W-:-:S07]  /*00e0*/  IMAD R0, R0, UR5, RZ ;  /* 0x0000000500007c24 */ /* 0x002fce000f8e02ff */
[----:B--2---:R-:W1:Y:S02]  /*00f0*/  LDC.64 R8, c[0x0][0x398] ;  /* 0x0000e600ff087b82 */ /* 0x004e640000000a00 */
.L_x_27:
[----:B---3--:R-:W-:-:S06]  /*0100*/  IMAD.WIDE R16, R11, 0x4, R4 ;  /* 0x000000040b107825 */ /* 0x008fcc00078e0204 */
[----:B--2---:R-:W2:Y:S01]  /*0110*/  LDG.E R16, desc[UR6][R16.64] ;  /* 0x0000000610107981 */ /* 0x004ea2000c1e1900 */
[----:B0-----:R-:W-:-:S05]  /*0120*/  IMAD.WIDE R12, R11, 0x4, R2 ;  /* 0x000000040b0c7825 */ /* 0x001fca00078e0202 */
[----:B------:R1:W3:Y:S01]  /*0130*/  LDG.E R10, desc[UR6][R12.64] ;  /* 0x000000060c0a7981 */ /* 0x0002e2000c1e1900 */
[----:B----4-:R-:W-:-:S06]  /*0140*/  IMAD.WIDE R20, R11, 0x4, R6 ;  /* 0x000000040b147825 */ /* 0x010fcc00078e0206 */
[----:B------:R-:W4:Y:S01]  /*0150*/  LDG.E R20, desc[UR6][R20.64] ;  /* 0x0000000614147981 */ /* 0x000f22000c1e1900 */
[----:B------:R-:W-:Y:S01]  /*0160*/  UMOV UR8, 0x70a3d70a ;  /* 0x70a3d70a00087882 */ /* 0x000fe20000000000 */
[----:B------:R-:W-:Y:S01]  /*0170*/  UMOV UR9, 0x3fe70a3d ;  /* 0x3fe70a3d00097882 */ /* 0x000fe20000000000 */
[----:B-1----:R-:W-:Y:S01]  /*0180*/  IMAD.WIDE R12, R11, 0x4, R8 ;  /* 0x000000040b0c7825 */ /* 0x002fe200078e0208 */
[----:B------:R-:W-:-:S04]  /*0190*/  IADD3 R11, PT, PT, R0, R11, RZ ;  /* 0x0000000b000b7210 */ /* 0x000fc80007ffe0ff */
[----:B------:R-:W-:Y:S01]  /*01a0*/  ISETP.GE.AND P0, PT, R11, UR4, PT ;  /* 0x000000040b007c0c */ /* 0x000fe2000bf06270 */
[----:B--2---:R-:W0:Y:S08]  /*01b0*/  I2F.F64 R18, R16 ;  /* 0x0000001000127312 */ /* 0x004e300000201c00 */
[----:B---3--:R-:W1:Y:S01]  /*01c0*/  I2F.F64 R14, R10 ;  /* 0x0000000a000e7312 */ /* 0x008e620000201c00 */
[----:B0-----:R-:W-:-:S07]  /*01d0*/  DMUL R18, R18, UR8 ;  /* 0x0000000812127c28 */ /* 0x001fce0008000000 */
[----:B----4-:R-:W0:Y:S01]  /*01e0*/  I2F.F64 R22, R20 ;  /* 0x0000001400167312 */ /* 0x010e220000201c00 */
[----:B------:R-:W-:Y:S01]  /*01f0*/  UMOV UR8, 0xae147ae1 ;  /* 0xae147ae100087882 */ /* 0x000fe20000000000 */
[----:B------:R-:W-:Y:S02]  /*0200*/  UMOV UR9, 0x3fcae147 ;  /* 0x3fcae14700097882 */ /* 0x000fe40000000000 */
[----:B-1----:R-:W-:Y:S01]  /*0210*/  DFMA R14, R14, UR8, R18 ;  /* 0x000000080e0e7c2b */ /* 0x002fe20008000012 */
[----:B------:R-:W-:Y:S01]  /*0220*/  UMOV UR8, 0x1eb851ec ;  /* 0x1eb851ec00087882 */ /* 0x000fe20000000000 */
[----:B------:R-:W-:-:S06]  /*0230*/  UMOV UR9, 0x3fb1eb85 ;  /* 0x3fb1eb8500097882 */ /* 0x000fcc0000000000 */
[----:B0-----:R-:W-:-:S10]  /*0240*/  DFMA R14, R22, UR8, R14 ;  /* 0x00000008160e7c2b */ /* 0x001fd4000800000e */
[----:B------:R-:W0:Y:S02]  /*0250*/  F2I.F64.TRUNC R15, R14 ;  /* 0x0000000e000f7311 */ /* 0x000e24000030d100 */
[----:B0-----:R2:W-:Y:S01]  /*0260*/  STG.E desc[UR6][R12.64], R15 ;  /* 0x0000000f0c007986 */ /* 0x0015e2000c101906 */
[----:B------:R-:W-:Y:S05]  /*0270*/  @!P0 BRA `(.L_x_27) ;  /* 0xfffffffc00a08947 */ /* 0x000fea000383ffff */
[----:B------:R-:W-:Y:S05]  /*0280*/  EXIT ;  /* 0x000000000000794d */ /* 0x000fea0003800000 */
.L_x_28:
        /* <DEDUP_REMOVED lines=15> */
.L_x_35:


//--------------------- .nv.shared._Z19calculateImageErrorPiS_S_S_S_S_S_S_S_ii --------------------------
	.section	.nv.shared._Z19calculateImageErrorPiS_S_S_S_S_S_S_S_ii,"aw",@nobits
	.sectionflags	@""
	.align	4
.nv.shared._Z19calculateImageErrorPiS_S_S_S_S_S_S_S_ii:
	.zero		4096


//--------------------- .nv.shared.reserved.0     --------------------------
	.section	.nv.shared.reserved.0,"aw",@nobits
	.weak		__nv_reservedSMEM_offset_0_alias
	.size		__nv_reservedSMEM_offset_0_alias, 0, 64
	.other		__nv_reservedSMEM_offset_0_alias,@"STO_CUDA_RESERVED_SHARED STV_DEFAULT"
__nv_reservedSMEM_offset_0_alias:
	.zero		0
	.zero		64


//--------------------- .nv.shared._Z9vectorDotPdS_S_i --------------------------
	.section	.nv.shared._Z9vectorDotPdS_S_i,"aw",@nobits
	.sectionflags	@""
	.align	8
.nv.shared._Z9vectorDotPdS_S_i:
	.zero		3072


//--------------------- .nv.constant0._Z19calculateImageErrorPiS_S_S_S_S_S_S_S_ii --------------------------
	.section	.nv.constant0._Z19calculateImageErrorPiS_S_S_S_S_S_S_S_ii,"a",@progbits
	.sectionflags	@""
	.align	4
.nv.constant0._Z19calculateImageErrorPiS_S_S_S_S_S_S_S_ii:
	.zero		976


//--------------------- .nv.constant0._Z10pixelScalePiPdii --------------------------
	.section	.nv.constant0._Z10pixelScalePiPdii,"a",@progbits
	.sectionflags	@""
	.align	4
.nv.constant0._Z10pixelScalePiPdii:
	.zero		920


//--------------------- .nv.constant0._Z13evaluateModelPPdS_S_S_iPiS1_S1_ii --------------------------
	.section	.nv.constant0._Z13evaluateModelPPdS_S_S_iPiS1_S1_ii,"a",@progbits
	.sectionflags	@""
	.align	4
.nv.constant0._Z13evaluateModelPPdS_S_S_iPiS1_S1_ii:
	.zero		968


//--------------------- .nv.constant0._Z10getPatchesPdPS_ii --------------------------
	.section	.nv.constant0._Z10getPatchesPdPS_ii,"a",@progbits
	.sectionflags	@""
	.align	4
.nv.constant0._Z10getPatchesPdPS_ii:
	.zero		920


//--------------------- .nv.constant0._Z9vectorDotPdS_S_i --------------------------
	.section	.nv.constant0._Z9vectorDotPdS_S_i,"a",@progbits
	.sectionflags	@""
	.align	4
.nv.constant0._Z9vectorDotPdS_S_i:
	.zero		924


//--------------------- .nv.constant0._Z22makeImageBlackAndWhitePiS_S_S_ii --------------------------
	.section	.nv.constant0._Z22makeImageBlackAndWhitePiS_S_S_ii,"a",@progbits
	.sectionflags	@""
	.align	4
.nv.constant0._Z22makeImageBlackAndWhitePiS_S_S_ii:
	.zero		936


//--------------------- SYMBOLS --------------------------

	.type		.nv.reservedSmem.offset0,@object
	.size		.nv.reservedSmem.offset0,0x4
	.type		.nv.reservedSmem.cap,@object
	.size		.nv.reservedSmem.cap,0x4
